	.target	sm_90a

	.elftype	@"ET_EXEC"


//--------------------- .note.nv.tkinfo           --------------------------
	.section	.note.nv.tkinfo,"",@"SHT_NOTE"
	.sectionflags	@"SHF_NOTE_NV_TKINFO"
	.tkinfo
        /*0018*/ 	.word	0x00000002
        /*0030*/ 	.string	""
        /*0030*/ 	.string	"ptxas"
        /*0030*/ 	.string	"Cuda compilation tools, release 13.0, V13.0.88"
        /*0030*/ 	.string	"Build cuda_13.0.r13.0/compiler.36424714_0"
        /*0030*/ 	.string	"-arch sm_90a -m 64 "



//--------------------- .note.nv.cuinfo           --------------------------
	.section	.note.nv.cuinfo,"",@"SHT_NOTE"
	.sectionflags	@"SHF_NOTE_NV_CUINFO"
        /*0018*/ 	.short	0x0002
        /*001a*/ 	.short	0x005a
        /*001c*/ 	.short	0x0082
	.zero		2


//--------------------- .nv.info                  --------------------------
	.section	.nv.info,"",@"SHT_CUDA_INFO"
	.align	4


	//----- nvinfo : EIATTR_REGCOUNT
	.align		4
        /*0000*/ 	.byte	0x04, 0x2f
        /*0002*/ 	.short	(.L_12 - .L_11)
	.align		4
.L_11:
        /*0004*/ 	.word	index@(_ZN7cutlass13device_kernelINS_4conv6kernel13ConvUniversalINS1_16ConvProblemShapeILNS1_8OperatorE1ELi2EEENS1_10collective14CollectiveConvINS1_46MainloopSm90TmaGmmaWarpSpecializedImplicitGemmILS5_1ELi18ELi2EN4cute5tupleIJNSA_1CILi1EEESD_SD_EEENS1_36KernelImplicitTmaWarpSpecializedSm90ELi1EEENSB_IJNSC_ILi64EEENSC_ILi128EEENSB_IJNSC_ILi32EEEEEEEEENS_10bfloat16_tESM_NSA_8TiledMMAINSA_8MMA_AtomIJNSA_4SM904GMMA28MMA_64x128x16_F32BF16BF16_SSILNSQ_5MajorE0ELSS_1ELNSQ_7ScaleInE1ELST_1EEEEEENSA_6LayoutISE_NSB_IJNSC_ILi0EEESX_SX_EEEEENSB_IJNSA_10UnderscoreES10_S10_EEEEENS7_6detail26Sm90ImplicitGemmTileTraitsINSA_20SM90_TMA_LOAD_IM2COLENSA_14ComposedLayoutINSA_7SwizzleILi2ELi4ELi3EEENSA_18smem_ptr_flag_bitsILi16EEENSW_INSB_IJNSB_IJNSC_ILi8EEES1B_EEENSB_IJSJ_SD_EEENSB_IJSD_NSC_ILi18EEEEEEEEENSB_IJNSB_IJSJ_NSC_ILi256EEEEEENSB_IJSD_SX_EEENSB_IJSX_NSC_ILi2048EEEEEEEEEEEEEvEENS14_INSA_13SM90_TMA_LOADENS16_INS17_ILi3ELi4ELi3EEES1A_NSW_INSB_IJNSB_IJSH_NSC_ILi2EEEEEENSB_IJS1B_NSC_ILi4EEEEEES1F_EEENSB_IJNSB_IJSD_S1K_EEENSB_IJSH_NSC_ILi512EEEEEENSB_IJSX_NSC_ILi4096EEEEEEEEEEEEEvEEEENS_8epilogue10collective6detail29Sm90TmaWarpSpecializedAdapterINS28_15DefaultEpilogueISM_NSB_IJNSB_IJlllEEESD_SX_EEES2D_NS27_6thread17LinearCombinationISM_Li1EffLNS2E_9ScaleType4KindE0ELNS_15FloatRoundStyleE2ESM_EENS_4gemm15EpilogueDefaultEEEEEvvEEEEvNT_6ParamsE)
        /*0008*/ 	.word	0x0000005a


	//----- nvinfo : EIATTR_FRAME_SIZE
	.align		4
.L_12:
        /*000c*/ 	.byte	0x04, 0x11
        /*000e*/ 	.short	(.L_14 - .L_13)
	.align		4
.L_13:
        /*0010*/ 	.word	index@(_ZN7cutlass13device_kernelINS_4conv6kernel13ConvUniversalINS1_16ConvProblemShapeILNS1_8OperatorE1ELi2EEENS1_10collective14CollectiveConvINS1_46MainloopSm90TmaGmmaWarpSpecializedImplicitGemmILS5_1ELi18ELi2EN4cute5tupleIJNSA_1CILi1EEESD_SD_EEENS1_36KernelImplicitTmaWarpSpecializedSm90ELi1EEENSB_IJNSC_ILi64EEENSC_ILi128EEENSB_IJNSC_ILi32EEEEEEEEENS_10bfloat16_tESM_NSA_8TiledMMAINSA_8MMA_AtomIJNSA_4SM904GMMA28MMA_64x128x16_F32BF16BF16_SSILNSQ_5MajorE0ELSS_1ELNSQ_7ScaleInE1ELST_1EEEEEENSA_6LayoutISE_NSB_IJNSC_ILi0EEESX_SX_EEEEENSB_IJNSA_10UnderscoreES10_S10_EEEEENS7_6detail26Sm90ImplicitGemmTileTraitsINSA_20SM90_TMA_LOAD_IM2COLENSA_14ComposedLayoutINSA_7SwizzleILi2ELi4ELi3EEENSA_18smem_ptr_flag_bitsILi16EEENSW_INSB_IJNSB_IJNSC_ILi8EEES1B_EEENSB_IJSJ_SD_EEENSB_IJSD_NSC_ILi18EEEEEEEEENSB_IJNSB_IJSJ_NSC_ILi256EEEEEENSB_IJSD_SX_EEENSB_IJSX_NSC_ILi2048EEEEEEEEEEEEEvEENS14_INSA_13SM90_TMA_LOADENS16_INS17_ILi3ELi4ELi3EEES1A_NSW_INSB_IJNSB_IJSH_NSC_ILi2EEEEEENSB_IJS1B_NSC_ILi4EEEEEES1F_EEENSB_IJNSB_IJSD_S1K_EEENSB_IJSH_NSC_ILi512EEEEEENSB_IJSX_NSC_ILi4096EEEEEEEEEEEEEvEEEENS_8epilogue10collective6detail29Sm90TmaWarpSpecializedAdapterINS28_15DefaultEpilogueISM_NSB_IJNSB_IJlllEEESD_SX_EEES2D_NS27_6thread17LinearCombinationISM_Li1EffLNS2E_9ScaleType4KindE0ELNS_15FloatRoundStyleE2ESM_EENS_4gemm15EpilogueDefaultEEEEEvvEEEEvNT_6ParamsE)
        /*0014*/ 	.word	0x00000000


	//----- nvinfo : EIATTR_MIN_STACK_SIZE
	.align		4
.L_14:
        /*0018*/ 	.byte	0x04, 0x12
        /*001a*/ 	.short	(.L_16 - .L_15)
	.align		4
.L_15:
        /*001c*/ 	.word	index@(_ZN7cutlass13device_kernelINS_4conv6kernel13ConvUniversalINS1_16ConvProblemShapeILNS1_8OperatorE1ELi2EEENS1_10collective14CollectiveConvINS1_46MainloopSm90TmaGmmaWarpSpecializedImplicitGemmILS5_1ELi18ELi2EN4cute5tupleIJNSA_1CILi1EEESD_SD_EEENS1_36KernelImplicitTmaWarpSpecializedSm90ELi1EEENSB_IJNSC_ILi64EEENSC_ILi128EEENSB_IJNSC_ILi32EEEEEEEEENS_10bfloat16_tESM_NSA_8TiledMMAINSA_8MMA_AtomIJNSA_4SM904GMMA28MMA_64x128x16_F32BF16BF16_SSILNSQ_5MajorE0ELSS_1ELNSQ_7ScaleInE1ELST_1EEEEEENSA_6LayoutISE_NSB_IJNSC_ILi0EEESX_SX_EEEEENSB_IJNSA_10UnderscoreES10_S10_EEEEENS7_6detail26Sm90ImplicitGemmTileTraitsINSA_20SM90_TMA_LOAD_IM2COLENSA_14ComposedLayoutINSA_7SwizzleILi2ELi4ELi3EEENSA_18smem_ptr_flag_bitsILi16EEENSW_INSB_IJNSB_IJNSC_ILi8EEES1B_EEENSB_IJSJ_SD_EEENSB_IJSD_NSC_ILi18EEEEEEEEENSB_IJNSB_IJSJ_NSC_ILi256EEEEEENSB_IJSD_SX_EEENSB_IJSX_NSC_ILi2048EEEEEEEEEEEEEvEENS14_INSA_13SM90_TMA_LOADENS16_INS17_ILi3ELi4ELi3EEES1A_NSW_INSB_IJNSB_IJSH_NSC_ILi2EEEEEENSB_IJS1B_NSC_ILi4EEEEEES1F_EEENSB_IJNSB_IJSD_S1K_EEENSB_IJSH_NSC_ILi512EEEEEENSB_IJSX_NSC_ILi4096EEEEEEEEEEEEEvEEEENS_8epilogue10collective6detail29Sm90TmaWarpSpecializedAdapterINS28_15DefaultEpilogueISM_NSB_IJNSB_IJlllEEESD_SX_EEES2D_NS27_6thread17LinearCombinationISM_Li1EffLNS2E_9ScaleType4KindE0ELNS_15FloatRoundStyleE2ESM_EENS_4gemm15EpilogueDefaultEEEEEvvEEEEvNT_6ParamsE)
        /*0020*/ 	.word	0x00000000
.L_16:


//--------------------- .nv.compat                --------------------------
	.section	.nv.compat,"",@"SHT_CUDA_COMPAT_INFO"
	.align	4
        /*0000*/ 	.byte	0x02, 0x09, 0x01, 0x00, 0x02, 0x02, 0x04, 0x00, 0x02, 0x05, 0x05, 0x00, 0x03, 0x07, 0x01, 0x01
        /*0010*/ 	.byte	0x02, 0x03, 0x01, 0x00, 0x02, 0x06, 0x01, 0x00, 0x04, 0x0b, 0x08, 0x00, 0x00, 0x00, 0x00, 0x00
        /*0020*/ 	.byte	0x00, 0x00, 0x00, 0x00


//--------------------- .nv.info._ZN7cutlass13device_kernelINS_4conv6kernel13ConvUniversalINS1_16ConvProblemShapeILNS1_8OperatorE1ELi2EEENS1_10collective14CollectiveConvINS1_46MainloopSm90TmaGmmaWarpSpecializedImplicitGemmILS5_1ELi18ELi2EN4cute5tupleIJNSA_1CILi1EEESD_SD_EEENS1_36KernelImplicitTmaWarpSpecializedSm90ELi1EEENSB_IJNSC_ILi64EEENSC_ILi128EEENSB_IJNSC_ILi32EEEEEEEEENS_10bfloat16_tESM_NSA_8TiledMMAINSA_8MMA_AtomIJNSA_4SM904GMMA28MMA_64x128x16_F32BF16BF16_SSILNSQ_5MajorE0ELSS_1ELNSQ_7ScaleInE1ELST_1EEEEEENSA_6LayoutISE_NSB_IJNSC_ILi0EEESX_SX_EEEEENSB_IJNSA_10UnderscoreES10_S10_EEEEENS7_6detail26Sm90ImplicitGemmTileTraitsINSA_20SM90_TMA_LOAD_IM2COLENSA_14ComposedLayoutINSA_7SwizzleILi2ELi4ELi3EEENSA_18smem_ptr_flag_bitsILi16EEENSW_INSB_IJNSB_IJNSC_ILi8EEES1B_EEENSB_IJSJ_SD_EEENSB_IJSD_NSC_ILi18EEEEEEEEENSB_IJNSB_IJSJ_NSC_ILi256EEEEEENSB_IJSD_SX_EEENSB_IJSX_NSC_ILi2048EEEEEEEEEEEEEvEENS14_INSA_13SM90_TMA_LOADENS16_INS17_ILi3ELi4ELi3EEES1A_NSW_INSB_IJNSB_IJSH_NSC_ILi2EEEEEENSB_IJS1B_NSC_ILi4EEEEEES1F_EEENSB_IJNSB_IJSD_S1K_EEENSB_IJSH_NSC_ILi512EEEEEENSB_IJSX_NSC_ILi4096EEEEEEEEEEEEEvEEEENS_8epilogue10collective6detail29Sm90TmaWarpSpecializedAdapterINS28_15DefaultEpilogueISM_NSB_IJNSB_IJlllEEESD_SX_EEES2D_NS27_6thread17LinearCombinationISM_Li1EffLNS2E_9ScaleType4KindE0ELNS_15FloatRoundStyleE2ESM_EENS_4gemm15EpilogueDefaultEEEEEvvEEEEvNT_6ParamsE --------------------------
	.section	.nv.info._ZN7cutlass13device_kernelINS_4conv6kernel13ConvUniversalINS1_16ConvProblemShapeILNS1_8OperatorE1ELi2EEENS1_10collective14CollectiveConvINS1_46MainloopSm90TmaGmmaWarpSpecializedImplicitGemmILS5_1ELi18ELi2EN4cute5tupleIJNSA_1CILi1EEESD_SD_EEENS1_36KernelImplicitTmaWarpSpecializedSm90ELi1EEENSB_IJNSC_ILi64EEENSC_ILi128EEENSB_IJNSC_ILi32EEEEEEEEENS_10bfloat16_tESM_NSA_8TiledMMAINSA_8MMA_AtomIJNSA_4SM904GMMA28MMA_64x128x16_F32BF16BF16_SSILNSQ_5MajorE0ELSS_1ELNSQ_7ScaleInE1ELST_1EEEEEENSA_6LayoutISE_NSB_IJNSC_ILi0EEESX_SX_EEEEENSB_IJNSA_10UnderscoreES10_S10_EEEEENS7_6detail26Sm90ImplicitGemmTileTraitsINSA_20SM90_TMA_LOAD_IM2COLENSA_14ComposedLayoutINSA_7SwizzleILi2ELi4ELi3EEENSA_18smem_ptr_flag_bitsILi16EEENSW_INSB_IJNSB_IJNSC_ILi8EEES1B_EEENSB_IJSJ_SD_EEENSB_IJSD_NSC_ILi18EEEEEEEEENSB_IJNSB_IJSJ_NSC_ILi256EEEEEENSB_IJSD_SX_EEENSB_IJSX_NSC_ILi2048EEEEEEEEEEEEEvEENS14_INSA_13SM90_TMA_LOADENS16_INS17_ILi3ELi4ELi3EEES1A_NSW_INSB_IJNSB_IJSH_NSC_ILi2EEEEEENSB_IJS1B_NSC_ILi4EEEEEES1F_EEENSB_IJNSB_IJSD_S1K_EEENSB_IJSH_NSC_ILi512EEEEEENSB_IJSX_NSC_ILi4096EEEEEEEEEEEEEvEEEENS_8epilogue10collective6detail29Sm90TmaWarpSpecializedAdapterINS28_15DefaultEpilogueISM_NSB_IJNSB_IJlllEEESD_SX_EEES2D_NS27_6thread17LinearCombinationISM_Li1EffLNS2E_9ScaleType4KindE0ELNS_15FloatRoundStyleE2ESM_EENS_4gemm15EpilogueDefaultEEEEEvvEEEEvNT_6ParamsE,"",@"SHT_CUDA_INFO"
	.sectionflags	@""
	.align	4


	//----- nvinfo : EIATTR_CUDA_API_VERSION
	.align		4
        /*0000*/ 	.byte	0x04, 0x37
        /*0002*/ 	.short	(.L_18 - .L_17)
.L_17:
        /*0004*/ 	.word	0x00000082


	//----- nvinfo : EIATTR_KPARAM_INFO
	.align		4
.L_18:
        /*0008*/ 	.byte	0x04, 0x17
        /*000a*/ 	.short	(.L_20 - .L_19)
.L_19:
        /*000c*/ 	.word	0x00000000
        /*0010*/ 	.short	0x0000
        /*0012*/ 	.short	0x0070
        /*0014*/ 	.byte	0x00, 0xf0, 0x01, 0x0e


	//----- nvinfo : EIATTR_SPARSE_MMA_MASK
	.align		4
.L_20:
        /*0018*/ 	.byte	0x03, 0x50
        /*001a*/ 	.short	0x0000


	//----- nvinfo : EIATTR_MAXREG_COUNT
	.align		4
        /*001c*/ 	.byte	0x03, 0x1b
        /*001e*/ 	.short	0x00ff


	//----- nvinfo : EIATTR_NUM_BARRIERS
	.align		4
        /*0020*/ 	.byte	0x02, 0x4c
        /*0022*/ 	.byte	0x01
	.zero		1


	//----- nvinfo : EIATTR_MERCURY_ISA_VERSION
	.align		4
        /*0024*/ 	.byte	0x03, 0x5f
        /*0026*/ 	.short	0x0101


	//----- nvinfo : EIATTR_COOP_GROUP_MASK_REGIDS
	.align		4
        /*0028*/ 	.byte	0x04, 0x29
        /*002a*/ 	.short	(.L_22 - .L_21)


	//   ....[0]....
.L_21:
        /*002c*/ 	.word	0xffffffff


	//   ....[1]....
        /*0030*/ 	.word	0xffffffff


	//   ....[2]....
        /*0034*/ 	.word	0xffffffff


	//----- nvinfo : EIATTR_COOP_GROUP_INSTR_OFFSETS
	.align		4
.L_22:
        /*0038*/ 	.byte	0x04, 0x28
        /*003a*/ 	.short	(.L_24 - .L_23)


	//   ....[0]....
.L_23:
        /*003c*/ 	.word	0x00000060


	//   ....[1]....
        /*0040*/ 	.word	0x00000070


	//   ....[2]....
        /*0044*/ 	.word	0x00000130


	//----- nvinfo : EIATTR_MBARRIER_INSTR_OFFSETS
	.align		4
.L_24:
        /*0048*/ 	.byte	0x04, 0x39
        /*004a*/ 	.short	(.L_26 - .L_25)


	//   ....[0]....
.L_25:
        /*004c*/ 	.word	0x00000270
        /*0050*/ 	.word	0x000000ff
        /*0054*/ 	.word	0x00036000
        /*0058*/ 	.short	0x0100
        /*005a*/ 	.byte	0x08
	.zero		1


	//   ....[1]....
        /*005c*/ 	.word	0x00000280
        /*0060*/ 	.word	0x000000ff
        /*0064*/ 	.word	0x00036090
        /*0068*/ 	.short	0x0100
        /*006a*/ 	.byte	0x08
	.zero		1


	//   ....[2]....
        /*006c*/ 	.word	0x00000290
        /*0070*/ 	.word	0x000000ff
        /*0074*/ 	.word	0x00036008
        /*0078*/ 	.short	0x0100
        /*007a*/ 	.byte	0x08
	.zero		1


	//   ....[3]....
        /*007c*/ 	.word	0x000002a0
        /*0080*/ 	.word	0x000000ff
        /*0084*/ 	.word	0x00036098
        /*0088*/ 	.short	0x0100
        /*008a*/ 	.byte	0x08
	.zero		1


	//   ....[4]....
        /*008c*/ 	.word	0x000002b0
        /*0090*/ 	.word	0x000000ff
        /*0094*/ 	.word	0x00036010
        /*0098*/ 	.short	0x0100
        /*009a*/ 	.byte	0x08
	.zero		1


	//   ....[5]....
        /*009c*/ 	.word	0x000002c0
        /*00a0*/ 	.word	0x000000ff
        /*00a4*/ 	.word	0x000360a0
        /*00a8*/ 	.short	0x0100
        /*00aa*/ 	.byte	0x08
	.zero		1


	//   ....[6]....
        /*00ac*/ 	.word	0x000002d0
        /*00b0*/ 	.word	0x000000ff
        /*00b4*/ 	.word	0x00036018
        /*00b8*/ 	.short	0x0100
        /*00ba*/ 	.byte	0x08
	.zero		1


	//   ....[7]....
        /*00bc*/ 	.word	0x000002e0
        /*00c0*/ 	.word	0x000000ff
        /*00c4*/ 	.word	0x000360a8
        /*00c8*/ 	.short	0x0100
        /*00ca*/ 	.byte	0x08
	.zero		1


	//   ....[8]....
        /*00cc*/ 	.word	0x000002f0
        /*00d0*/ 	.word	0x000000ff
        /*00d4*/ 	.word	0x00036020
        /*00d8*/ 	.short	0x0100
        /*00da*/ 	.byte	0x08
	.zero		1


	//   ....[9]....
        /*00dc*/ 	.word	0x00000300
        /*00e0*/ 	.word	0x000000ff
        /*00e4*/ 	.word	0x000360b0
        /*00e8*/ 	.short	0x0100
        /*00ea*/ 	.byte	0x08
	.zero		1


	//   ....[10]....
        /*00ec*/ 	.word	0x00000310
        /*00f0*/ 	.word	0x000000ff
        /*00f4*/ 	.word	0x00036028
        /*00f8*/ 	.short	0x0100
        /*00fa*/ 	.byte	0x08
	.zero		1


	//   ....[11]....
        /*00fc*/ 	.word	0x00000320
        /*0100*/ 	.word	0x000000ff
        /*0104*/ 	.word	0x000360b8
        /*0108*/ 	.short	0x0100
        /*010a*/ 	.byte	0x08
	.zero		1


	//   ....[12]....
        /*010c*/ 	.word	0x00000330
        /*0110*/ 	.word	0x000000ff
        /*0114*/ 	.word	0x00036030
        /*0118*/ 	.short	0x0100
        /*011a*/ 	.byte	0x08
	.zero		1


	//   ....[13]....
        /*011c*/ 	.word	0x00000340
        /*0120*/ 	.word	0x000000ff
        /*0124*/ 	.word	0x000360c0
        /*0128*/ 	.short	0x0100
        /*012a*/ 	.byte	0x08
	.zero		1


	//   ....[14]....
        /*012c*/ 	.word	0x00000350
        /*0130*/ 	.word	0x000000ff
        /*0134*/ 	.word	0x00036038
        /*0138*/ 	.short	0x0100
        /*013a*/ 	.byte	0x08
	.zero		1


	//   ....[15]....
        /*013c*/ 	.word	0x00000360
        /*0140*/ 	.word	0x000000ff
        /*0144*/ 	.word	0x000360c8
        /*0148*/ 	.short	0x0100
        /*014a*/ 	.byte	0x08
	.zero		1


	//   ....[16]....
        /*014c*/ 	.word	0x00000370
        /*0150*/ 	.word	0x000000ff
        /*0154*/ 	.word	0x00036040
        /*0158*/ 	.short	0x0100
        /*015a*/ 	.byte	0x08
	.zero		1


	//   ....[17]....
        /*015c*/ 	.word	0x00000380
        /*0160*/ 	.word	0x000000ff
        /*0164*/ 	.word	0x000360d0
        /*0168*/ 	.short	0x0100
        /*016a*/ 	.byte	0x08
	.zero		1


	//   ....[18]....
        /*016c*/ 	.word	0x00000390
        /*0170*/ 	.word	0x000000ff
        /*0174*/ 	.word	0x00036048
        /*0178*/ 	.short	0x0100
        /*017a*/ 	.byte	0x08
	.zero		1


	//   ....[19]....
        /*017c*/ 	.word	0x000003a0
        /*0180*/ 	.word	0x000000ff
        /*0184*/ 	.word	0x000360d8
        /*0188*/ 	.short	0x0100
        /*018a*/ 	.byte	0x08
	.zero		1


	//   ....[20]....
        /*018c*/ 	.word	0x000003b0
        /*0190*/ 	.word	0x000000ff
        /*0194*/ 	.word	0x00036050
        /*0198*/ 	.short	0x0100
        /*019a*/ 	.byte	0x08
	.zero		1


	//   ....[21]....
        /*019c*/ 	.word	0x000003c0
        /*01a0*/ 	.word	0x000000ff
        /*01a4*/ 	.word	0x000360e0
        /*01a8*/ 	.short	0x0100
        /*01aa*/ 	.byte	0x08
	.zero		1


	//   ....[22]....
        /*01ac*/ 	.word	0x000003d0
        /*01b0*/ 	.word	0x000000ff
        /*01b4*/ 	.word	0x00036058
        /*01b8*/ 	.short	0x0100
        /*01ba*/ 	.byte	0x08
	.zero		1


	//   ....[23]....
        /*01bc*/ 	.word	0x000003e0
        /*01c0*/ 	.word	0x000000ff
        /*01c4*/ 	.word	0x000360e8
        /*01c8*/ 	.short	0x0100
        /*01ca*/ 	.byte	0x08
	.zero		1


	//   ....[24]....
        /*01cc*/ 	.word	0x000003f0
        /*01d0*/ 	.word	0x000000ff
        /*01d4*/ 	.word	0x00036060
        /*01d8*/ 	.short	0x0100
        /*01da*/ 	.byte	0x08
	.zero		1


	//   ....[25]....
        /*01dc*/ 	.word	0x00000400
        /*01e0*/ 	.word	0x000000ff
        /*01e4*/ 	.word	0x000360f0
        /*01e8*/ 	.short	0x0100
        /*01ea*/ 	.byte	0x08
	.zero		1


	//   ....[26]....
        /*01ec*/ 	.word	0x00000410
        /*01f0*/ 	.word	0x000000ff
        /*01f4*/ 	.word	0x00036068
        /*01f8*/ 	.short	0x0100
        /*01fa*/ 	.byte	0x08
	.zero		1


	//   ....[27]....
        /*01fc*/ 	.word	0x00000420
        /*0200*/ 	.word	0x000000ff
        /*0204*/ 	.word	0x000360f8
        /*0208*/ 	.short	0x0100
        /*020a*/ 	.byte	0x08
	.zero		1


	//   ....[28]....
        /*020c*/ 	.word	0x00000430
        /*0210*/ 	.word	0x000000ff
        /*0214*/ 	.word	0x00036070
        /*0218*/ 	.short	0x0100
        /*021a*/ 	.byte	0x08
	.zero		1


	//   ....[29]....
        /*021c*/ 	.word	0x00000440
        /*0220*/ 	.word	0x000000ff
        /*0224*/ 	.word	0x00036100
        /*0228*/ 	.short	0x0100
        /*022a*/ 	.byte	0x08
	.zero		1


	//   ....[30]....
        /*022c*/ 	.word	0x00000450
        /*0230*/ 	.word	0x000000ff
        /*0234*/ 	.word	0x00036078
        /*0238*/ 	.short	0x0100
        /*023a*/ 	.byte	0x08
	.zero		1


	//   ....[31]....
        /*023c*/ 	.word	0x00000460
        /*0240*/ 	.word	0x000000ff
        /*0244*/ 	.word	0x00036108
        /*0248*/ 	.short	0x0100
        /*024a*/ 	.byte	0x08
	.zero		1


	//   ....[32]....
        /*024c*/ 	.word	0x00000470
        /*0250*/ 	.word	0x000000ff
        /*0254*/ 	.word	0x00036080
        /*0258*/ 	.short	0x0100
        /*025a*/ 	.byte	0x08
	.zero		1


	//   ....[33]....
        /*025c*/ 	.word	0x00000480
        /*0260*/ 	.word	0x000000ff
        /*0264*/ 	.word	0x00036110
        /*0268*/ 	.short	0x0100
        /*026a*/ 	.byte	0x08
	.zero		1


	//   ....[34]....
        /*026c*/ 	.word	0x00000490
        /*0270*/ 	.word	0x000000ff
        /*0274*/ 	.word	0x00036088
        /*0278*/ 	.short	0x0100
        /*027a*/ 	.byte	0x08
	.zero		1


	//   ....[35]....
        /*027c*/ 	.word	0x000004a0
        /*0280*/ 	.word	0x000000ff
        /*0284*/ 	.word	0x00036118
        /*0288*/ 	.short	0x0100
        /*028a*/ 	.byte	0x08
	.zero		1


	//   ....[36]....
        /*028c*/ 	.word	0x00000b50
        /*0290*/ 	.word	0x00000006
        /*0294*/ 	.word	0x00036000
        /*0298*/ 	.short	0x010a
        /*029a*/ 	.byte	0x3f
	.zero		1


	//   ....[37]....
        /*029c*/ 	.word	0x00000e30
        /*02a0*/ 	.word	0x00000008
        /*02a4*/ 	.word	0x00036000
        /*02a8*/ 	.short	0x010a
        /*02aa*/ 	.byte	0x3f
	.zero		1


	//   ....[38]....
        /*02ac*/ 	.word	0x00000f90
        /*02b0*/ 	.word	0x000000ff
        /*02b4*/ 	.word	0x00000000
        /*02b8*/ 	.short	0x0101
        /*02ba*/ 	.byte	0x06
	.zero		1


	//   ....[39]....
        /*02bc*/ 	.word	0x00001190
        /*02c0*/ 	.word	0x00000006
        /*02c4*/ 	.word	0x00000000
        /*02c8*/ 	.short	0x0101
        /*02ca*/ 	.byte	0x3f
	.zero		1


	//   ....[40]....
        /*02cc*/ 	.word	0x00005d40
        /*02d0*/ 	.word	0x00000012
        /*02d4*/ 	.word	0x00036090
        /*02d8*/ 	.short	0x010a
        /*02da*/ 	.byte	0x3f
	.zero		1


	//   ....[41]....
        /*02dc*/ 	.word	0x00006460
        /*02e0*/ 	.word	0x00000002
        /*02e4*/ 	.word	0x00000000
        /*02e8*/ 	.short	0x010a
        /*02ea*/ 	.byte	0x3f
	.zero		1


	//   ....[42]....
        /*02ec*/ 	.word	0x00006510
        /*02f0*/ 	.word	0x00000002
        /*02f4*/ 	.word	0x00000000
        /*02f8*/ 	.short	0x010a
        /*02fa*/ 	.byte	0x3f
	.zero		1


	//   ....[43]....
        /*02fc*/ 	.word	0x000065c0
        /*0300*/ 	.word	0x00000002
        /*0304*/ 	.word	0x00000000
        /*0308*/ 	.short	0x010a
        /*030a*/ 	.byte	0x3f
	.zero		1


	//   ....[44]....
        /*030c*/ 	.word	0x00006670
        /*0310*/ 	.word	0x00000002
        /*0314*/ 	.word	0x00000000
        /*0318*/ 	.short	0x010a
        /*031a*/ 	.byte	0x3f
	.zero		1


	//   ....[45]....
        /*031c*/ 	.word	0x00006720
        /*0320*/ 	.word	0x00000002
        /*0324*/ 	.word	0x00000000
        /*0328*/ 	.short	0x010a
        /*032a*/ 	.byte	0x3f
	.zero		1


	//   ....[46]....
        /*032c*/ 	.word	0x000067d0
        /*0330*/ 	.word	0x00000002
        /*0334*/ 	.word	0x00000000
        /*0338*/ 	.short	0x010a
        /*033a*/ 	.byte	0x3f
	.zero		1


	//   ....[47]....
        /*033c*/ 	.word	0x00006880
        /*0340*/ 	.word	0x00000002
        /*0344*/ 	.word	0x00000000
        /*0348*/ 	.short	0x010a
        /*034a*/ 	.byte	0x3f
	.zero		1


	//   ....[48]....
        /*034c*/ 	.word	0x00006930
        /*0350*/ 	.word	0x00000002
        /*0354*/ 	.word	0x00000000
        /*0358*/ 	.short	0x010a
        /*035a*/ 	.byte	0x3f
	.zero		1


	//   ....[49]....
        /*035c*/ 	.word	0x000069e0
        /*0360*/ 	.word	0x00000002
        /*0364*/ 	.word	0x00000000
        /*0368*/ 	.short	0x010a
        /*036a*/ 	.byte	0x3f
	.zero		1


	//   ....[50]....
        /*036c*/ 	.word	0x00006a90
        /*0370*/ 	.word	0x00000002
        /*0374*/ 	.word	0x00000000
        /*0378*/ 	.short	0x010a
        /*037a*/ 	.byte	0x3f
	.zero		1


	//   ....[51]....
        /*037c*/ 	.word	0x00006b40
        /*0380*/ 	.word	0x00000002
        /*0384*/ 	.word	0x00000000
        /*0388*/ 	.short	0x010a
        /*038a*/ 	.byte	0x3f
	.zero		1


	//   ....[52]....
        /*038c*/ 	.word	0x00006bf0
        /*0390*/ 	.word	0x00000002
        /*0394*/ 	.word	0x00000000
        /*0398*/ 	.short	0x010a
        /*039a*/ 	.byte	0x3f
	.zero		1


	//   ....[53]....
        /*039c*/ 	.word	0x00006ca0
        /*03a0*/ 	.word	0x00000002
        /*03a4*/ 	.word	0x00000000
        /*03a8*/ 	.short	0x010a
        /*03aa*/ 	.byte	0x3f
	.zero		1


	//   ....[54]....
        /*03ac*/ 	.word	0x00006d50
        /*03b0*/ 	.word	0x00000002
        /*03b4*/ 	.word	0x00000000
        /*03b8*/ 	.short	0x010a
        /*03ba*/ 	.byte	0x3f
	.zero		1


	//   ....[55]....
        /*03bc*/ 	.word	0x00006e00
        /*03c0*/ 	.word	0x00000002
        /*03c4*/ 	.word	0x00000000
        /*03c8*/ 	.short	0x010a
        /*03ca*/ 	.byte	0x3f
	.zero		1


	//   ....[56]....
        /*03cc*/ 	.word	0x00006eb0
        /*03d0*/ 	.word	0x00000002
        /*03d4*/ 	.word	0x00000000
        /*03d8*/ 	.short	0x010a
        /*03da*/ 	.byte	0x3f
	.zero		1


	//   ....[57]....
        /*03dc*/ 	.word	0x00006f60
        /*03e0*/ 	.word	0x00000002
        /*03e4*/ 	.word	0x00000000
        /*03e8*/ 	.short	0x010a
        /*03ea*/ 	.byte	0x3f
	.zero		1


	//   ....[58]....
        /*03ec*/ 	.word	0x00007010
        /*03f0*/ 	.word	0x00000003
        /*03f4*/ 	.word	0x00000000
        /*03f8*/ 	.short	0x010a
        /*03fa*/ 	.byte	0x3f
	.zero		1


	//----- nvinfo : EIATTR_NUM_MBARRIERS
	.align		4
.L_26:
        /*03fc*/ 	.byte	0x03, 0x38
        /*03fe*/ 	.short	0x0024


	//----- nvinfo : EIATTR_EXIT_INSTR_OFFSETS
	.align		4
        /*0400*/ 	.byte	0x04, 0x1c
        /*0402*/ 	.short	(.L_28 - .L_27)


	//   ....[0]....
.L_27:
        /*0404*/ 	.word	0x00000880


	//   ....[1]....
        /*0408*/ 	.word	0x000012e0


	//   ....[2]....
        /*040c*/ 	.word	0x00004440


	//   ....[3]....
        /*0410*/ 	.word	0x00004470


	//   ....[4]....
        /*0414*/ 	.word	0x00005ae0


	//   ....[5]....
        /*0418*/ 	.word	0x00005b10


	//   ....[6]....
        /*041c*/ 	.word	0x00005b30


	//   ....[7]....
        /*0420*/ 	.word	0x00006350


	//   ....[8]....
        /*0424*/ 	.word	0x00007040


	//----- nvinfo : EIATTR_MAX_THREADS
	.align		4
.L_28:
        /*0428*/ 	.byte	0x04, 0x05
        /*042a*/ 	.short	(.L_30 - .L_29)
.L_29:
        /*042c*/ 	.word	0x00000100
        /*0430*/ 	.word	0x00000001
        /*0434*/ 	.word	0x00000001


	//----- nvinfo : EIATTR_CRS_STACK_SIZE
	.align		4
.L_30:
        /*0438*/ 	.byte	0x04, 0x1e
        /*043a*/ 	.short	(.L_32 - .L_31)
.L_31:
        /*043c*/ 	.word	0x00000000


	//----- nvinfo : EIATTR_CBANK_PARAM_SIZE
	.align		4
.L_32:
        /*0440*/ 	.byte	0x03, 0x19
        /*0442*/ 	.short	0x03f0


	//----- nvinfo : EIATTR_PARAM_CBANK
	.align		4
        /*0444*/ 	.byte	0x04, 0x0a
        /*0446*/ 	.short	(.L_34 - .L_33)
	.align		4
.L_33:
        /*0448*/ 	.word	index@(.nv.constant0._ZN7cutlass13device_kernelINS_4conv6kernel13ConvUniversalINS1_16ConvProblemShapeILNS1_8OperatorE1ELi2EEENS1_10collective14CollectiveConvINS1_46MainloopSm90TmaGmmaWarpSpecializedImplicitGemmILS5_1ELi18ELi2EN4cute5tupleIJNSA_1CILi1EEESD_SD_EEENS1_36KernelImplicitTmaWarpSpecializedSm90ELi1EEENSB_IJNSC_ILi64EEENSC_ILi128EEENSB_IJNSC_ILi32EEEEEEEEENS_10bfloat16_tESM_NSA_8TiledMMAINSA_8MMA_AtomIJNSA_4SM904GMMA28MMA_64x128x16_F32BF16BF16_SSILNSQ_5MajorE0ELSS_1ELNSQ_7ScaleInE1ELST_1EEEEEENSA_6LayoutISE_NSB_IJNSC_ILi0EEESX_SX_EEEEENSB_IJNSA_10UnderscoreES10_S10_EEEEENS7_6detail26Sm90ImplicitGemmTileTraitsINSA_20SM90_TMA_LOAD_IM2COLENSA_14ComposedLayoutINSA_7SwizzleILi2ELi4ELi3EEENSA_18smem_ptr_flag_bitsILi16EEENSW_INSB_IJNSB_IJNSC_ILi8EEES1B_EEENSB_IJSJ_SD_EEENSB_IJSD_NSC_ILi18EEEEEEEEENSB_IJNSB_IJSJ_NSC_ILi256EEEEEENSB_IJSD_SX_EEENSB_IJSX_NSC_ILi2048EEEEEEEEEEEEEvEENS14_INSA_13SM90_TMA_LOADENS16_INS17_ILi3ELi4ELi3EEES1A_NSW_INSB_IJNSB_IJSH_NSC_ILi2EEEEEENSB_IJS1B_NSC_ILi4EEEEEES1F_EEENSB_IJNSB_IJSD_S1K_EEENSB_IJSH_NSC_ILi512EEEEEENSB_IJSX_NSC_ILi4096EEEEEEEEEEEEEvEEEENS_8epilogue10collective6detail29Sm90TmaWarpSpecializedAdapterINS28_15DefaultEpilogueISM_NSB_IJNSB_IJlllEEESD_SX_EEES2D_NS27_6thread17LinearCombinationISM_Li1EffLNS2E_9ScaleType4KindE0ELNS_15FloatRoundStyleE2ESM_EENS_4gemm15EpilogueDefaultEEEEEvvEEEEvNT_6ParamsE)
        /*044c*/ 	.short	0x0210
        /*044e*/ 	.short	0x03f0


	//----- nvinfo : EIATTR_SW_WAR
	.align		4
.L_34:
        /*0450*/ 	.byte	0x04, 0x36
        /*0452*/ 	.short	(.L_36 - .L_35)
.L_35:
        /*0454*/ 	.word	0x00000008
.L_36:


//--------------------- .nv.callgraph             --------------------------
	.section	.nv.callgraph,"",@"SHT_CUDA_CALLGRAPH"
	.align	4
	.sectionentsize	8
	.align		4
        /*0000*/ 	.word	0x00000000
	.align		4
        /*0004*/ 	.word	0xffffffff
	.align		4
        /*0008*/ 	.word	0x00000000
	.align		4
        /*000c*/ 	.word	0xfffffffe
	.align		4
        /*0010*/ 	.word	0x00000000
	.align		4
        /*0014*/ 	.word	0xfffffffd
	.align		4
        /*0018*/ 	.word	0x00000000
	.align		4
        /*001c*/ 	.word	0xfffffffc


//--------------------- .nv.constant4             --------------------------
	.section	.nv.constant4,"a",@progbits
	.align	8
	.align		8
.nv.constant4:
        /*0000*/ 	.dword	_ZN39_INTERNAL_237439c1_4_k_cu_dfd68d69_33294cuda3std3__45__cpo5beginE
	.align		8
        /*0008*/ 	.dword	_ZN39_INTERNAL_237439c1_4_k_cu_dfd68d69_33294cuda3std3__45__cpo3endE
	.align		8
        /*0010*/ 	.dword	_ZN39_INTERNAL_237439c1_4_k_cu_dfd68d69_33294cuda3std3__45__cpo6cbeginE
	.align		8
        /*0018*/ 	.dword	_ZN39_INTERNAL_237439c1_4_k_cu_dfd68d69_33294cuda3std3__45__cpo4cendE
	.align		8
        /*0020*/ 	.dword	_ZN39_INTERNAL_237439c1_4_k_cu_dfd68d69_33294cuda3std3__441_GLOBAL__N__237439c1_4_k_cu_dfd68d69_33296ignoreE
	.align		8
        /*0028*/ 	.dword	_ZN39_INTERNAL_237439c1_4_k_cu_dfd68d69_33294cuda3std3__419piecewise_constructE
	.align		8
        /*0030*/ 	.dword	_ZN39_INTERNAL_237439c1_4_k_cu_dfd68d69_33294cuda3std3__48in_placeE
	.align		8
        /*0038*/ 	.dword	_ZN39_INTERNAL_237439c1_4_k_cu_dfd68d69_33294cuda3std6ranges3__45__cpo4swapE
	.align		8
        /*0040*/ 	.dword	_ZN39_INTERNAL_237439c1_4_k_cu_dfd68d69_33294cuda3std6ranges3__45__cpo9iter_moveE
	.align		8
        /*0048*/ 	.dword	_ZN39_INTERNAL_237439c1_4_k_cu_dfd68d69_33294cute7productE
	.align		8
        /*0050*/ 	.dword	_ZN39_INTERNAL_237439c1_4_k_cu_dfd68d69_33294cute1_E


//--------------------- .text._ZN7cutlass13device_kernelINS_4conv6kernel13ConvUniversalINS1_16ConvProblemShapeILNS1_8OperatorE1ELi2EEENS1_10collective14CollectiveConvINS1_46MainloopSm90TmaGmmaWarpSpecializedImplicitGemmILS5_1ELi18ELi2EN4cute5tupleIJNSA_1CILi1EEESD_SD_EEENS1_36KernelImplicitTmaWarpSpecializedSm90ELi1EEENSB_IJNSC_ILi64EEENSC_ILi128EEENSB_IJNSC_ILi32EEEEEEEEENS_10bfloat16_tESM_NSA_8TiledMMAINSA_8MMA_AtomIJNSA_4SM904GMMA28MMA_64x128x16_F32BF16BF16_SSILNSQ_5MajorE0ELSS_1ELNSQ_7ScaleInE1ELST_1EEEEEENSA_6LayoutISE_NSB_IJNSC_ILi0EEESX_SX_EEEEENSB_IJNSA_10UnderscoreES10_S10_EEEEENS7_6detail26Sm90ImplicitGemmTileTraitsINSA_20SM90_TMA_LOAD_IM2COLENSA_14ComposedLayoutINSA_7SwizzleILi2ELi4ELi3EEENSA_18smem_ptr_flag_bitsILi16EEENSW_INSB_IJNSB_IJNSC_ILi8EEES1B_EEENSB_IJSJ_SD_EEENSB_IJSD_NSC_ILi18EEEEEEEEENSB_IJNSB_IJSJ_NSC_ILi256EEEEEENSB_IJSD_SX_EEENSB_IJSX_NSC_ILi2048EEEEEEEEEEEEEvEENS14_INSA_13SM90_TMA_LOADENS16_INS17_ILi3ELi4ELi3EEES1A_NSW_INSB_IJNSB_IJSH_NSC_ILi2EEEEEENSB_IJS1B_NSC_ILi4EEEEEES1F_EEENSB_IJNSB_IJSD_S1K_EEENSB_IJSH_NSC_ILi512EEEEEENSB_IJSX_NSC_ILi4096EEEEEEEEEEEEEvEEEENS_8epilogue10collective6detail29Sm90TmaWarpSpecializedAdapterINS28_15DefaultEpilogueISM_NSB_IJNSB_IJlllEEESD_SX_EEES2D_NS27_6thread17LinearCombinationISM_Li1EffLNS2E_9ScaleType4KindE0ELNS_15FloatRoundStyleE2ESM_EENS_4gemm15EpilogueDefaultEEEEEvvEEEEvNT_6ParamsE --------------------------
	.section	.text._ZN7cutlass13device_kernelINS_4conv6kernel13ConvUniversalINS1_16ConvProblemShapeILNS1_8OperatorE1ELi2EEENS1_10collective14CollectiveConvINS1_46MainloopSm90TmaGmmaWarpSpecializedImplicitGemmILS5_1ELi18ELi2EN4cute5tupleIJNSA_1CILi1EEESD_SD_EEENS1_36KernelImplicitTmaWarpSpecializedSm90ELi1EEENSB_IJNSC_ILi64EEENSC_ILi128EEENSB_IJNSC_ILi32EEEEEEEEENS_10bfloat16_tESM_NSA_8TiledMMAINSA_8MMA_AtomIJNSA_4SM904GMMA28MMA_64x128x16_F32BF16BF16_SSILNSQ_5MajorE0ELSS_1ELNSQ_7ScaleInE1ELST_1EEEEEENSA_6LayoutISE_NSB_IJNSC_ILi0EEESX_SX_EEEEENSB_IJNSA_10UnderscoreES10_S10_EEEEENS7_6detail26Sm90ImplicitGemmTileTraitsINSA_20SM90_TMA_LOAD_IM2COLENSA_14ComposedLayoutINSA_7SwizzleILi2ELi4ELi3EEENSA_18smem_ptr_flag_bitsILi16EEENSW_INSB_IJNSB_IJNSC_ILi8EEES1B_EEENSB_IJSJ_SD_EEENSB_IJSD_NSC_ILi18EEEEEEEEENSB_IJNSB_IJSJ_NSC_ILi256EEEEEENSB_IJSD_SX_EEENSB_IJSX_NSC_ILi2048EEEEEEEEEEEEEvEENS14_INSA_13SM90_TMA_LOADENS16_INS17_ILi3ELi4ELi3EEES1A_NSW_INSB_IJNSB_IJSH_NSC_ILi2EEEEEENSB_IJS1B_NSC_ILi4EEEEEES1F_EEENSB_IJNSB_IJSD_S1K_EEENSB_IJSH_NSC_ILi512EEEEEENSB_IJSX_NSC_ILi4096EEEEEEEEEEEEEvEEEENS_8epilogue10collective6detail29Sm90TmaWarpSpecializedAdapterINS28_15DefaultEpilogueISM_NSB_IJNSB_IJlllEEESD_SX_EEES2D_NS27_6thread17LinearCombinationISM_Li1EffLNS2E_9ScaleType4KindE0ELNS_15FloatRoundStyleE2ESM_EENS_4gemm15EpilogueDefaultEEEEEvvEEEEvNT_6ParamsE,"ax",@progbits
	.align	128
.text._ZN7cutlass13device_kernelINS_4conv6kernel13ConvUniversalINS1_16ConvProblemShapeILNS1_8OperatorE1ELi2EEENS1_10collective14CollectiveConvINS1_46MainloopSm90TmaGmmaWarpSpecializedImplicitGemmILS5_1ELi18ELi2EN4cute5tupleIJNSA_1CILi1EEESD_SD_EEENS1_36KernelImplicitTmaWarpSpecializedSm90ELi1EEENSB_IJNSC_ILi64EEENSC_ILi128EEENSB_IJNSC_ILi32EEEEEEEEENS_10bfloat16_tESM_NSA_8TiledMMAINSA_8MMA_AtomIJNSA_4SM904GMMA28MMA_64x128x16_F32BF16BF16_SSILNSQ_5MajorE0ELSS_1ELNSQ_7ScaleInE1ELST_1EEEEEENSA_6LayoutISE_NSB_IJNSC_ILi0EEESX_SX_EEEEENSB_IJNSA_10UnderscoreES10_S10_EEEEENS7_6detail26Sm90ImplicitGemmTileTraitsINSA_20SM90_TMA_LOAD_IM2COLENSA_14ComposedLayoutINSA_7SwizzleILi2ELi4ELi3EEENSA_18smem_ptr_flag_bitsILi16EEENSW_INSB_IJNSB_IJNSC_ILi8EEES1B_EEENSB_IJSJ_SD_EEENSB_IJSD_NSC_ILi18EEEEEEEEENSB_IJNSB_IJSJ_NSC_ILi256EEEEEENSB_IJSD_SX_EEENSB_IJSX_NSC_ILi2048EEEEEEEEEEEEEvEENS14_INSA_13SM90_TMA_LOADENS16_INS17_ILi3ELi4ELi3EEES1A_NSW_INSB_IJNSB_IJSH_NSC_ILi2EEEEEENSB_IJS1B_NSC_ILi4EEEEEES1F_EEENSB_IJNSB_IJSD_S1K_EEENSB_IJSH_NSC_ILi512EEEEEENSB_IJSX_NSC_ILi4096EEEEEEEEEEEEEvEEEENS_8epilogue10collective6detail29Sm90TmaWarpSpecializedAdapterINS28_15DefaultEpilogueISM_NSB_IJNSB_IJlllEEESD_SX_EEES2D_NS27_6thread17LinearCombinationISM_Li1EffLNS2E_9ScaleType4KindE0ELNS_15FloatRoundStyleE2ESM_EENS_4gemm15EpilogueDefaultEEEEEvvEEEEvNT_6ParamsE:
        .type           _ZN7cutlass13device_kernelINS_4conv6kernel13ConvUniversalINS1_16ConvProblemShapeILNS1_8OperatorE1ELi2EEENS1_10collective14CollectiveConvINS1_46MainloopSm90TmaGmmaWarpSpecializedImplicitGemmILS5_1ELi18ELi2EN4cute5tupleIJNSA_1CILi1EEESD_SD_EEENS1_36KernelImplicitTmaWarpSpecializedSm90ELi1EEENSB_IJNSC_ILi64EEENSC_ILi128EEENSB_IJNSC_ILi32EEEEEEEEENS_10bfloat16_tESM_NSA_8TiledMMAINSA_8MMA_AtomIJNSA_4SM904GMMA28MMA_64x128x16_F32BF16BF16_SSILNSQ_5MajorE0ELSS_1ELNSQ_7ScaleInE1ELST_1EEEEEENSA_6LayoutISE_NSB_IJNSC_ILi0EEESX_SX_EEEEENSB_IJNSA_10UnderscoreES10_S10_EEEEENS7_6detail26Sm90ImplicitGemmTileTraitsINSA_20SM90_TMA_LOAD_IM2COLENSA_14ComposedLayoutINSA_7SwizzleILi2ELi4ELi3EEENSA_18smem_ptr_flag_bitsILi16EEENSW_INSB_IJNSB_IJNSC_ILi8EEES1B_EEENSB_IJSJ_SD_EEENSB_IJSD_NSC_ILi18EEEEEEEEENSB_IJNSB_IJSJ_NSC_ILi256EEEEEENSB_IJSD_SX_EEENSB_IJSX_NSC_ILi2048EEEEEEEEEEEEEvEENS14_INSA_13SM90_TMA_LOADENS16_INS17_ILi3ELi4ELi3EEES1A_NSW_INSB_IJNSB_IJSH_NSC_ILi2EEEEEENSB_IJS1B_NSC_ILi4EEEEEES1F_EEENSB_IJNSB_IJSD_S1K_EEENSB_IJSH_NSC_ILi512EEEEEENSB_IJSX_NSC_ILi4096EEEEEEEEEEEEEvEEEENS_8epilogue10collective6detail29Sm90TmaWarpSpecializedAdapterINS28_15DefaultEpilogueISM_NSB_IJNSB_IJlllEEESD_SX_EEES2D_NS27_6thread17LinearCombinationISM_Li1EffLNS2E_9ScaleType4KindE0ELNS_15FloatRoundStyleE2ESM_EENS_4gemm15EpilogueDefaultEEEEEvvEEEEvNT_6ParamsE,@function
        .size           _ZN7cutlass13device_kernelINS_4conv6kernel13ConvUniversalINS1_16ConvProblemShapeILNS1_8OperatorE1ELi2EEENS1_10collective14CollectiveConvINS1_46MainloopSm90TmaGmmaWarpSpecializedImplicitGemmILS5_1ELi18ELi2EN4cute5tupleIJNSA_1CILi1EEESD_SD_EEENS1_36KernelImplicitTmaWarpSpecializedSm90ELi1EEENSB_IJNSC_ILi64EEENSC_ILi128EEENSB_IJNSC_ILi32EEEEEEEEENS_10bfloat16_tESM_NSA_8TiledMMAINSA_8MMA_AtomIJNSA_4SM904GMMA28MMA_64x128x16_F32BF16BF16_SSILNSQ_5MajorE0ELSS_1ELNSQ_7ScaleInE1ELST_1EEEEEENSA_6LayoutISE_NSB_IJNSC_ILi0EEESX_SX_EEEEENSB_IJNSA_10UnderscoreES10_S10_EEEEENS7_6detail26Sm90ImplicitGemmTileTraitsINSA_20SM90_TMA_LOAD_IM2COLENSA_14ComposedLayoutINSA_7SwizzleILi2ELi4ELi3EEENSA_18smem_ptr_flag_bitsILi16EEENSW_INSB_IJNSB_IJNSC_ILi8EEES1B_EEENSB_IJSJ_SD_EEENSB_IJSD_NSC_ILi18EEEEEEEEENSB_IJNSB_IJSJ_NSC_ILi256EEEEEENSB_IJSD_SX_EEENSB_IJSX_NSC_ILi2048EEEEEEEEEEEEEvEENS14_INSA_13SM90_TMA_LOADENS16_INS17_ILi3ELi4ELi3EEES1A_NSW_INSB_IJNSB_IJSH_NSC_ILi2EEEEEENSB_IJS1B_NSC_ILi4EEEEEES1F_EEENSB_IJNSB_IJSD_S1K_EEENSB_IJSH_NSC_ILi512EEEEEENSB_IJSX_NSC_ILi4096EEEEEEEEEEEEEvEEEENS_8epilogue10collective6detail29Sm90TmaWarpSpecializedAdapterINS28_15DefaultEpilogueISM_NSB_IJNSB_IJlllEEESD_SX_EEES2D_NS27_6thread17LinearCombinationISM_Li1EffLNS2E_9ScaleType4KindE0ELNS_15FloatRoundStyleE2ESM_EENS_4gemm15EpilogueDefaultEEEEEvvEEEEvNT_6ParamsE,(.L_x_172 - _ZN7cutlass13device_kernelINS_4conv6kernel13ConvUniversalINS1_16ConvProblemShapeILNS1_8OperatorE1ELi2EEENS1_10collective14CollectiveConvINS1_46MainloopSm90TmaGmmaWarpSpecializedImplicitGemmILS5_1ELi18ELi2EN4cute5tupleIJNSA_1CILi1EEESD_SD_EEENS1_36KernelImplicitTmaWarpSpecializedSm90ELi1EEENSB_IJNSC_ILi64EEENSC_ILi128EEENSB_IJNSC_ILi32EEEEEEEEENS_10bfloat16_tESM_NSA_8TiledMMAINSA_8MMA_AtomIJNSA_4SM904GMMA28MMA_64x128x16_F32BF16BF16_SSILNSQ_5MajorE0ELSS_1ELNSQ_7ScaleInE1ELST_1EEEEEENSA_6LayoutISE_NSB_IJNSC_ILi0EEESX_SX_EEEEENSB_IJNSA_10UnderscoreES10_S10_EEEEENS7_6detail26Sm90ImplicitGemmTileTraitsINSA_20SM90_TMA_LOAD_IM2COLENSA_14ComposedLayoutINSA_7SwizzleILi2ELi4ELi3EEENSA_18smem_ptr_flag_bitsILi16EEENSW_INSB_IJNSB_IJNSC_ILi8EEES1B_EEENSB_IJSJ_SD_EEENSB_IJSD_NSC_ILi18EEEEEEEEENSB_IJNSB_IJSJ_NSC_ILi256EEEEEENSB_IJSD_SX_EEENSB_IJSX_NSC_ILi2048EEEEEEEEEEEEEvEENS14_INSA_13SM90_TMA_LOADENS16_INS17_ILi3ELi4ELi3EEES1A_NSW_INSB_IJNSB_IJSH_NSC_ILi2EEEEEENSB_IJS1B_NSC_ILi4EEEEEES1F_EEENSB_IJNSB_IJSD_S1K_EEENSB_IJSH_NSC_ILi512EEEEEENSB_IJSX_NSC_ILi4096EEEEEEEEEEEEEvEEEENS_8epilogue10collective6detail29Sm90TmaWarpSpecializedAdapterINS28_15DefaultEpilogueISM_NSB_IJNSB_IJlllEEESD_SX_EEES2D_NS27_6thread17LinearCombinationISM_Li1EffLNS2E_9ScaleType4KindE0ELNS_15FloatRoundStyleE2ESM_EENS_4gemm15EpilogueDefaultEEEEEvvEEEEvNT_6ParamsE)
        .other          _ZN7cutlass13device_kernelINS_4conv6kernel13ConvUniversalINS1_16ConvProblemShapeILNS1_8OperatorE1ELi2EEENS1_10collective14CollectiveConvINS1_46MainloopSm90TmaGmmaWarpSpecializedImplicitGemmILS5_1ELi18ELi2EN4cute5tupleIJNSA_1CILi1EEESD_SD_EEENS1_36KernelImplicitTmaWarpSpecializedSm90ELi1EEENSB_IJNSC_ILi64EEENSC_ILi128EEENSB_IJNSC_ILi32EEEEEEEEENS_10bfloat16_tESM_NSA_8TiledMMAINSA_8MMA_AtomIJNSA_4SM904GMMA28MMA_64x128x16_F32BF16BF16_SSILNSQ_5MajorE0ELSS_1ELNSQ_7ScaleInE1ELST_1EEEEEENSA_6LayoutISE_NSB_IJNSC_ILi0EEESX_SX_EEEEENSB_IJNSA_10UnderscoreES10_S10_EEEEENS7_6detail26Sm90ImplicitGemmTileTraitsINSA_20SM90_TMA_LOAD_IM2COLENSA_14ComposedLayoutINSA_7SwizzleILi2ELi4ELi3EEENSA_18smem_ptr_flag_bitsILi16EEENSW_INSB_IJNSB_IJNSC_ILi8EEES1B_EEENSB_IJSJ_SD_EEENSB_IJSD_NSC_ILi18EEEEEEEEENSB_IJNSB_IJSJ_NSC_ILi256EEEEEENSB_IJSD_SX_EEENSB_IJSX_NSC_ILi2048EEEEEEEEEEEEEvEENS14_INSA_13SM90_TMA_LOADENS16_INS17_ILi3ELi4ELi3EEES1A_NSW_INSB_IJNSB_IJSH_NSC_ILi2EEEEEENSB_IJS1B_NSC_ILi4EEEEEES1F_EEENSB_IJNSB_IJSD_S1K_EEENSB_IJSH_NSC_ILi512EEEEEENSB_IJSX_NSC_ILi4096EEEEEEEEEEEEEvEEEENS_8epilogue10collective6detail29Sm90TmaWarpSpecializedAdapterINS28_15DefaultEpilogueISM_NSB_IJNSB_IJlllEEESD_SX_EEES2D_NS27_6thread17LinearCombinationISM_Li1EffLNS2E_9ScaleType4KindE0ELNS_15FloatRoundStyleE2ESM_EENS_4gemm15EpilogueDefaultEEEEEvvEEEEvNT_6ParamsE,@"STO_CUDA_ENTRY STV_DEFAULT"
_ZN7cutlass13device_kernelINS_4conv6kernel13ConvUniversalINS1_16ConvProblemShapeILNS1_8OperatorE1ELi2EEENS1_10collective14CollectiveConvINS1_46MainloopSm90TmaGmmaWarpSpecializedImplicitGemmILS5_1ELi18ELi2EN4cute5tupleIJNSA_1CILi1EEESD_SD_EEENS1_36KernelImplicitTmaWarpSpecializedSm90ELi1EEENSB_IJNSC_ILi64EEENSC_ILi128EEENSB_IJNSC_ILi32EEEEEEEEENS_10bfloat16_tESM_NSA_8TiledMMAINSA_8MMA_AtomIJNSA_4SM904GMMA28MMA_64x128x16_F32BF16BF16_SSILNSQ_5MajorE0ELSS_1ELNSQ_7ScaleInE1ELST_1EEEEEENSA_6LayoutISE_NSB_IJNSC_ILi0EEESX_SX_EEEEENSB_IJNSA_10UnderscoreES10_S10_EEEEENS7_6detail26Sm90ImplicitGemmTileTraitsINSA_20SM90_TMA_LOAD_IM2COLENSA_14ComposedLayoutINSA_7SwizzleILi2ELi4ELi3EEENSA_18smem_ptr_flag_bitsILi16EEENSW_INSB_IJNSB_IJNSC_ILi8EEES1B_EEENSB_IJSJ_SD_EEENSB_IJSD_NSC_ILi18EEEEEEEEENSB_IJNSB_IJSJ_NSC_ILi256EEEEEENSB_IJSD_SX_EEENSB_IJSX_NSC_ILi2048EEEEEEEEEEEEEvEENS14_INSA_13SM90_TMA_LOADENS16_INS17_ILi3ELi4ELi3EEES1A_NSW_INSB_IJNSB_IJSH_NSC_ILi2EEEEEENSB_IJS1B_NSC_ILi4EEEEEES1F_EEENSB_IJNSB_IJSD_S1K_EEENSB_IJSH_NSC_ILi512EEEEEENSB_IJSX_NSC_ILi4096EEEEEEEEEEEEEvEEEENS_8epilogue10collective6detail29Sm90TmaWarpSpecializedAdapterINS28_15DefaultEpilogueISM_NSB_IJNSB_IJlllEEESD_SX_EEES2D_NS27_6thread17LinearCombinationISM_Li1EffLNS2E_9ScaleType4KindE0ELNS_15FloatRoundStyleE2ESM_EENS_4gemm15EpilogueDefaultEEEEEvvEEEEvNT_6ParamsE:
[----:B------:R-:W-:Y:S01]  /*0000*/  LDC R1, c[0x0][0x28] ;  /* 0x00000a00ff017b82 */ /* 0x000fe20000000800 */
[----:B------:R-:W0:Y:S01]  /*0010*/  S2R R8, SR_TID.X ;  /* 0x0000000000087919 */ /* 0x000e220000002100 */
[----:B------:R-:W-:Y:S01]  /*0020*/  ELECT P0, URZ, PT ;  /* 0x00000000003f782f */ /* 0x000fe20003800000 */
[----:B------:R-:W-:Y:S01]  /*0030*/  BSSY B0, `(.L_x_0) ;  /* 0x000000f000007945 */ /* 0x000fe20003800000 */
[--C-:B0-----:R-:W-:Y:S02]  /*0040*/  SHF.R.U32.HI R0, RZ, 0x5, R8.reuse ;  /* 0x00000005ff007819 */ /* 0x101fe40000011608 */
[----:B------:R-:W-:-:S03]  /*0050*/  SHF.R.U32.HI R3, RZ, 0x7, R8 ;  /* 0x00000007ff037819 */ /* 0x000fc60000011608 */
[----:B------:R-:W0:Y:S04]  /*0060*/  SHFL.IDX PT, R2, R0, RZ, 0x1f ;  /* 0x00001fff00027589 */ /* 0x000e2800000e0000 */
[----:B------:R1:W2:Y:S01]  /*0070*/  SHFL.IDX PT, R7, R3, RZ, 0x1f ;  /* 0x00001fff03077589 */ /* 0x0002a200000e0000 */
[----:B0-----:R-:W-:-:S13]  /*0080*/  ISETP.NE.OR P0, PT, R2, RZ, !P0 ;  /* 0x000000ff0200720c */ /* 0x001fda0004705670 */
[----:B-12---:R-:W-:Y:S05]  /*0090*/  @P0 BRA `(.L_x_1) ;  /* 0x0000000000200947 */ /* 0x006fea0003800000 */
[----:B------:R-:W-:Y:S02]  /*00a0*/  ULDC.64 UR4, c[0x0][0x198] ;  /* 0x0000660000047ab9 */ /* 0x000fe40000000a00 */
[----:B------:R-:W-:Y:S02]  /*00b0*/  UIADD3 UR6, UP0, UR4, 0xf0, URZ ;  /* 0x000000f004067890 */ /* 0x000fe4000ff1e03f */
[----:B------:R-:W-:Y:S02]  /*00c0*/  UIADD3 UR4, UP1, UR4, 0x1f0, URZ ;  /* 0x000001f004047890 */ /* 0x000fe4000ff3e03f */
[----:B------:R-:W-:Y:S02]  /*00d0*/  UIADD3.X UR7, URZ, UR5, URZ, UP0, !UPT ;  /* 0x000000053f077290 */ /* 0x000fe400087fe43f */
[----:B------:R-:W-:-:S07]  /*00e0*/  UIADD3.X UR5, URZ, UR5, URZ, UP1, !UPT ;  /* 0x000000053f057290 */ /* 0x000fce0008ffe43f */
[----:B------:R0:W-:Y:S02]  /*00f0*/  UTMACCTL.PF [UR6] ;  /* 0x00000000060079b9 */ /* 0x0001e40008040000 */
[----:B------:R0:W-:Y:S02]  /*0100*/  UTMACCTL.PF [UR4] ;  /* 0x00000000040079b9 */ /* 0x0001e40008040000 */
[----:B0-----:R-:W-:Y:S01]  /*0110*/  NOP ;  /* 0x0000000000007918 */ /* 0x001fe20000000000 */
.L_x_1:
[----:B------:R-:W-:Y:S05]  /*0120*/  BSYNC B0 ;  /* 0x0000000000007941 */ /* 0x000fea0003800000 */
.L_x_0:
[----:B------:R-:W0:Y:S01]  /*0130*/  SHFL.IDX PT, R0, R0, RZ, 0x1f ;  /* 0x00001fff00007589 */ /* 0x000e2200000e0000 */
[----:B------:R-:W-:-:S04]  /*0140*/  SHF.R.S32.HI R3, RZ, 0x1f, R2 ;  /* 0x0000001fff037819 */ /* 0x000fc80000011402 */
[----:B------:R-:W-:Y:S02]  /*0150*/  LEA.HI R3, R3, R2, RZ, 0x2 ;  /* 0x0000000203037211 */ /* 0x000fe400078f10ff */
[----:B0-----:R-:W-:-:S13]  /*0160*/  ISETP.NE.AND P0, PT, R0, RZ, PT ;  /* 0x000000ff0000720c */ /* 0x001fda0003f05270 */
[----:B------:R-:W-:Y:S05]  /*0170*/  @P0 BRA `(.L_x_2) ;  /* 0x0000000000d40947 */ /* 0x000fea0003800000 */
[----:B------:R-:W-:Y:S01]  /*0180*/  ELECT P0, URZ, PT ;  /* 0x00000000003f782f */ /* 0x000fe20003800000 */
[----:B------:R-:W-:-:S12]  /*0190*/  BSSY B0, `(.L_x_2) ;  /* 0x0000033000007945 */ /* 0x000fd80003800000 */
[----:B------:R-:W-:Y:S05]  /*01a0*/  @!P0 BRA `(.L_x_3) ;  /* 0x0000000000c48947 */ /* 0x000fea0003800000 */
[----:B------:R-:W0:Y:S01]  /*01b0*/  S2UR UR8, SR_CgaCtaId ;  /* 0x00000000000879c3 */ /* 0x000e220000008800 */
[----:B------:R-:W-:Y:S01]  /*01c0*/  UMOV UR4, 0x400 ;  /* 0x0000040000047882 */ /* 0x000fe20000000000 */
[----:B------:R-:W-:Y:S01]  /*01d0*/  UMOV UR5, 0x1 ;  /* 0x0000000100057882 */ /* 0x000fe20000000000 */
[----:B------:R-:W-:Y:S02]  /*01e0*/  UMOV UR6, 0x80 ;  /* 0x0000008000067882 */ /* 0x000fe40000000000 */
[----:B------:R-:W-:-:S04]  /*01f0*/  UIADD3 UR6, -UR6, 0x100000, URZ ;  /* 0x0010000006067890 */ /* 0x000fc8000fffe13f */
[----:B------:R-:W-:Y:S02]  /*0200*/  USHF.L.U32 UR7, UR6, 0xb, URZ ;  /* 0x0000000b06077899 */ /* 0x000fe4000800063f */
[----:B------:R-:W-:Y:S02]  /*0210*/  USHF.L.U32 UR6, UR6, 0x1, URZ ;  /* 0x0000000106067899 */ /* 0x000fe4000800063f */
[----:B0-----:R-:W-:Y:S02]  /*0220*/  ULEA UR8, UR8, UR4, 0x18 ;  /* 0x0000000408087291 */ /* 0x001fe4000f8ec03f */
[----:B------:R-:W-:-:S04]  /*0230*/  UIADD3 UR4, -UR5, 0x100000, URZ ;  /* 0x0010000005047890 */ /* 0x000fc8000fffe13f */
[----:B------:R-:W-:Y:S02]  /*0240*/  USHF.L.U32 UR5, UR4, 0xb, URZ ;  /* 0x0000000b04057899 */ /* 0x000fe4000800063f */
[----:B------:R-:W-:Y:S01]  /*0250*/  USHF.L.U32 UR4, UR4, 0x1, URZ ;  /* 0x0000000104047899 */ /* 0x000fe2000800063f */
[----:B------:R-:W0:Y:S11]  /*0260*/  FENCE.VIEW.ASYNC.S ;  /* 0x00000000000073c6 */ /* 0x000e360000000000 */
[----:B0-----:R0:W1:Y:S01]  /*0270*/  SYNCS.EXCH.64 URZ, [UR8+0x36000], UR4 ;  /* 0x03600004083f75b2 */ /* 0x0010620008000100 */
[----:B------:R0:W2:Y:S01]  /*0280*/  SYNCS.EXCH.64 URZ, [UR8+0x36090], UR6 ;  /* 0x03609006083f75b2 */ /* 0x0000a20008000100 */
[----:B------:R0:W3:Y:S01]  /*0290*/  SYNCS.EXCH.64 URZ, [UR8+0x36008], UR4 ;  /* 0x03600804083f75b2 */ /* 0x0000e20008000100 */
[----:B------:R0:W4:Y:S01]  /*02a0*/  SYNCS.EXCH.64 URZ, [UR8+0x36098], UR6 ;  /* 0x03609806083f75b2 */ /* 0x0001220008000100 */
[----:B------:R0:W0:Y:S01]  /*02b0*/  SYNCS.EXCH.64 URZ, [UR8+0x36010], UR4 ;  /* 0x03601004083f75b2 */ /* 0x0000220008000100 */
        /* <DEDUP_REMOVED lines=31> */
[----:B-1234-:R-:W-:Y:S01]  /*04b0*/  NOP ;  /* 0x0000000000007918 */ /* 0x01efe20000000000 */
.L_x_3:
[----:B0-----:R-:W-:Y:S05]  /*04c0*/  BSYNC B0 ;  /* 0x0000000000007941 */ /* 0x001fea0003800000 */
.L_x_2:
[----:B------:R-:W-:Y:S01]  /*04d0*/  ULDC.64 UR4, c[0x0][0x598] ;  /* 0x0001660000047ab9 */ /* 0x000fe20000000a00 */
[----:B------:R-:W-:Y:S01]  /*04e0*/  LOP3.LUT R3, R3, 0xfffffffc, RZ, 0xc0, !PT ;  /* 0xfffffffc03037812 */ /* 0x000fe200078ec0ff */
[----:B------:R-:W-:Y:S01]  /*04f0*/  NOP ;  /* 0x0000000000007918 */ /* 0x000fe20000000000 */
[----:B------:R-:W-:Y:S01]  /*0500*/  ISETP.NE.U32.AND P0, PT, RZ, UR4, PT ;  /* 0x00000004ff007c0c */ /* 0x000fe2000bf05070 */
[----:B------:R-:W-:Y:S01]  /*0510*/  NOP ;  /* 0x0000000000007918 */ /* 0x000fe20000000000 */
[----:B------:R-:W-:Y:S01]  /*0520*/  BAR.SYNC.DEFER_BLOCKING 0x0 ;  /* 0x0000000000007b1d */ /* 0x000fe20000010000 */
[----:B------:R-:W-:Y:S01]  /*0530*/  IMAD.IADD R6, R2, 0x1, -R3 ;  /* 0x0000000102067824 */ /* 0x000fe200078e0a03 */
[----:B------:R-:W-:Y:S02]  /*0540*/  ISETP.NE.AND.EX P0, PT, RZ, UR5, PT, P0 ;  /* 0x00000005ff007c0c */ /* 0x000fe4000bf05300 */
[C---:B------:R-:W-:Y:S02]  /*0550*/  ISETP.NE.AND P2, PT, R7.reuse, 0x1, PT ;  /* 0x000000010700780c */ /* 0x040fe40003f45270 */
[----:B------:R-:W-:Y:S01]  /*0560*/  LOP3.LUT P1, RZ, R7, R6, RZ, 0xfc, !PT ;  /* 0x0000000607ff7212 */ /* 0x000fe2000782fcff */
[----:B------:R-:W-:-:S03]  /*0570*/  ULDC.64 UR12, c[0x0][0x208] ;  /* 0x00008200000c7ab9 */ /* 0x000fc60000000a00 */
[----:B------:R-:W-:-:S04]  /*0580*/  SEL R2, RZ, 0x1, P1 ;  /* 0x00000001ff027807 */ /* 0x000fc80000800000 */
[----:B------:R-:W-:Y:S01]  /*0590*/  SEL R2, R2, 0x2, P2 ;  /* 0x0000000202027807 */ /* 0x000fe20001000000 */
[----:B------:R-:W-:Y:S06]  /*05a0*/  @!P0 BRA `(.L_x_4) ;  /* 0x00000000001c8947 */ /* 0x000fec0003800000 */
[----:B------:R-:W0:Y:S02]  /*05b0*/  LDC.64 R4, c[0x0][0x598] ;  /* 0x00016600ff047b82 */ /* 0x000e240000000a00 */
[----:B0-----:R-:W2:Y:S02]  /*05c0*/  LDG.E.64 R4, desc[UR12][R4.64] ;  /* 0x0000000c04047981 */ /* 0x001ea4000c1e1b00 */
[----:B--2---:R-:W-:-:S04]  /*05d0*/  ISETP.NE.U32.AND P0, PT, R4, RZ, PT ;  /* 0x000000ff0400720c */ /* 0x004fc80003f05070 */
[----:B------:R-:W-:-:S13]  /*05e0*/  ISETP.NE.AND.EX P0, PT, R5, RZ, PT, P0 ;  /* 0x000000ff0500720c */ /* 0x000fda0003f05300 */
[----:B------:R-:W-:Y:S05]  /*05f0*/  @!P0 BRA `(.L_x_4) ;  /* 0x0000000000088947 */ /* 0x000fea0003800000 */
[----:B------:R2:W5:Y:S01]  /*0600*/  LD.E R0, desc[UR12][R4.64] ;  /* 0x0000000c04007980 */ /* 0x000562000c101900 */
[----:B------:R-:W-:Y:S05]  /*0610*/  BRA `(.L_x_5) ;  /* 0x0000000000207947 */ /* 0x000fea0003800000 */
.L_x_4:
[----:B------:R-:W-:Y:S02]  /*0620*/  ULDC.64 UR4, c[0x0][0x588] ;  /* 0x0001620000047ab9 */ /* 0x000fe40000000a00 */
[----:B------:R-:W-:-:S04]  /*0630*/  ISETP.NE.U32.AND P0, PT, RZ, UR4, PT ;  /* 0x00000004ff007c0c */ /* 0x000fc8000bf05070 */
[----:B------:R-:W-:-:S13]  /*0640*/  ISETP.NE.AND.EX P0, PT, RZ, UR5, PT, P0 ;  /* 0x00000005ff007c0c */ /* 0x000fda000bf05300 */
[----:B------:R-:W-:Y:S05]  /*0650*/  @!P0 BRA `(.L_x_6) ;  /* 0x00000000000c8947 */ /* 0x000fea0003800000 */
[----:B------:R-:W0:Y:S02]  /*0660*/  LDC.64 R4, c[0x0][0x588] ;  /* 0x00016200ff047b82 */ /* 0x000e240000000a00 */
[----:B0-----:R0:W5:Y:S01]  /*0670*/  LDG.E R0, desc[UR12][R4.64] ;  /* 0x0000000c04007981 */ /* 0x001162000c1e1900 */
[----:B------:R-:W-:Y:S05]  /*0680*/  BRA `(.L_x_5) ;  /* 0x0000000000047947 */ /* 0x000fea0003800000 */
.L_x_6:
[----:B------:R-:W1:Y:S02]  /*0690*/  LDC R0, c[0x0][0x580] ;  /* 0x00016000ff007b82 */ /* 0x000e640000000800 */
.L_x_5:
[----:B------:R-:W-:Y:S02]  /*06a0*/  ULDC.64 UR4, c[0x0][0x5a0] ;  /* 0x0001680000047ab9 */ /* 0x000fe40000000a00 */
[----:B------:R-:W-:-:S04]  /*06b0*/  ISETP.NE.U32.AND P0, PT, RZ, UR4, PT ;  /* 0x00000004ff007c0c */ /* 0x000fc8000bf05070 */
[----:B------:R-:W-:-:S13]  /*06c0*/  ISETP.NE.AND.EX P0, PT, RZ, UR5, PT, P0 ;  /* 0x00000005ff007c0c */ /* 0x000fda000bf05300 */
[----:B------:R-:W-:Y:S05]  /*06d0*/  @!P0 BRA `(.L_x_7) ;  /* 0x00000000001c8947 */ /* 0x000fea0003800000 */
[----:B0-2---:R-:W0:Y:S02]  /*06e0*/  LDC.64 R4, c[0x0][0x5a0] ;  /* 0x00016800ff047b82 */ /* 0x005e240000000a00 */
[----:B0-----:R-:W2:Y:S02]  /*06f0*/  LDG.E.64 R4, desc[UR12][R4.64] ;  /* 0x0000000c04047981 */ /* 0x001ea4000c1e1b00 */
[----:B--2---:R-:W-:-:S04]  /*0700*/  ISETP.NE.U32.AND P0, PT, R4, RZ, PT ;  /* 0x000000ff0400720c */ /* 0x004fc80003f05070 */
[----:B------:R-:W-:-:S13]  /*0710*/  ISETP.NE.AND.EX P0, PT, R5, RZ, PT, P0 ;  /* 0x000000ff0500720c */ /* 0x000fda0003f05300 */
[----:B------:R-:W-:Y:S05]  /*0720*/  @!P0 BRA `(.L_x_7) ;  /* 0x0000000000088947 */ /* 0x000fea0003800000 */
[----:B------:R0:W5:Y:S01]  /*0730*/  LD.E R3, desc[UR12][R4.64] ;  /* 0x0000000c04037980 */ /* 0x000162000c101900 */
[----:B------:R-:W-:Y:S05]  /*0740*/  BRA `(.L_x_8) ;  /* 0x0000000000207947 */ /* 0x000fea0003800000 */
.L_x_7:
[----:B------:R-:W-:Y:S02]  /*0750*/  ULDC.64 UR4, c[0x0][0x590] ;  /* 0x0001640000047ab9 */ /* 0x000fe40000000a00 */
[----:B------:R-:W-:-:S04]  /*0760*/  ISETP.NE.U32.AND P0, PT, RZ, UR4, PT ;  /* 0x00000004ff007c0c */ /* 0x000fc8000bf05070 */
[----:B------:R-:W-:-:S13]  /*0770*/  ISETP.NE.AND.EX P0, PT, RZ, UR5, PT, P0 ;  /* 0x00000005ff007c0c */ /* 0x000fda000bf05300 */
[----:B------:R-:W-:Y:S05]  /*0780*/  @!P0 BRA `(.L_x_9) ;  /* 0x00000000000c8947 */ /* 0x000fea0003800000 */
[----:B0-2---:R-:W0:Y:S02]  /*0790*/  LDC.64 R4, c[0x0][0x590] ;  /* 0x00016400ff047b82 */ /* 0x005e240000000a00 */
[----:B0-----:R4:W5:Y:S01]  /*07a0*/  LDG.E R3, desc[UR12][R4.64] ;  /* 0x0000000c04037981 */ /* 0x001962000c1e1900 */
[----:B------:R-:W-:Y:S05]  /*07b0*/  BRA `(.L_x_8) ;  /* 0x0000000000047947 */ /* 0x000fea0003800000 */
.L_x_9:
[----:B------:R-:W3:Y:S02]  /*07c0*/  LDC R3, c[0x0][0x584] ;  /* 0x00016100ff037b82 */ /* 0x000ee40000000800 */
.L_x_8:
[----:B0-2-4-:R-:W0:Y:S01]  /*07d0*/  LDC R4, c[0x0][0x3c4] ;  /* 0x0000f100ff047b82 */ /* 0x015e220000000800 */
[----:B------:R-:W-:-:S07]  /*07e0*/  ISETP.NE.AND P0, PT, R7, RZ, PT ;  /* 0x000000ff0700720c */ /* 0x000fce0003f05270 */
[----:B------:R-:W2:Y:S01]  /*07f0*/  LDC.64 R10, c[0x0][0x3c8] ;  /* 0x0000f200ff0a7b82 */ /* 0x000ea20000000a00 */
[----:B0-----:R-:W-:-:S05]  /*0800*/  VIADD R4, R4, 0x1f ;  /* 0x0000001f04047836 */ /* 0x001fca0000000000 */
[----:B------:R-:W-:-:S04]  /*0810*/  SHF.R.S32.HI R5, RZ, 0x1f, R4 ;  /* 0x0000001fff057819 */ /* 0x000fc80000011404 */
[----:B------:R-:W-:-:S04]  /*0820*/  LEA.HI R5, R5, R4, RZ, 0x5 ;  /* 0x0000000405057211 */ /* 0x000fc800078f28ff */
[----:B------:R-:W-:-:S05]  /*0830*/  SHF.R.S32.HI R5, RZ, 0x5, R5 ;  /* 0x00000005ff057819 */ /* 0x000fca0000011405 */
[----:B--2---:R-:W-:-:S04]  /*0840*/  IMAD R4, R5, R10, RZ ;  /* 0x0000000a05047224 */ /* 0x004fc800078e02ff */
[----:B------:R-:W-:Y:S01]  /*0850*/  IMAD R4, R4, R11, RZ ;  /* 0x0000000b04047224 */ /* 0x000fe200078e02ff */
[----:B------:R-:W-:Y:S06]  /*0860*/  @!P0 BRA `(.L_x_10) ;  /* 0x0000005000ac8947 */ /* 0x000fec0003800000 */
[----:B------:R-:W-:-:S13]  /*0870*/  ISETP.NE.AND P0, PT, R7, 0x1, PT ;  /* 0x000000010700780c */ /* 0x000fda0003f05270 */
[----:B------:R-:W-:Y:S05]  /*0880*/  @P0 EXIT ;  /* 0x000000000000094d */ /* 0x000fea0003800000 */
[----:B------:R-:W-:Y:S01]  /*0890*/  ISETP.GE.AND P0, PT, R4, 0x1, PT ;  /* 0x000000010400780c */ /* 0x000fe20003f06270 */
[----:B------:R-:W-:Y:S01]  /*08a0*/  UMOV UR4, URZ ;  /* 0x0000003f00047c82 */ /* 0x000fe20008000000 */
[----:B------:R-:W-:Y:S02]  /*08b0*/  CS2R R86, SRZ ;  /* 0x0000000000567805 */ /* 0x000fe4000001ff00 */
[----:B------:R-:W-:Y:S02]  /*08c0*/  CS2R R24, SRZ ;  /* 0x0000000000187805 */ /* 0x000fe4000001ff00 */
[----:B------:R-:W-:Y:S02]  /*08d0*/  CS2R R26, SRZ ;  /* 0x00000000001a7805 */ /* 0x000fe4000001ff00 */
[----:B------:R-:W-:Y:S02]  /*08e0*/  CS2R R28, SRZ ;  /* 0x00000000001c7805 */ /* 0x000fe4000001ff00 */
[----:B------:R-:W-:-:S02]  /*08f0*/  CS2R R30, SRZ ;  /* 0x00000000001e7805 */ /* 0x000fc4000001ff00 */
[----:B------:R-:W-:Y:S02]  /*0900*/  CS2R R32, SRZ ;  /* 0x0000000000207805 */ /* 0x000fe4000001ff00 */
        /* <DEDUP_REMOVED lines=25> */
[----:B------:R-:W-:Y:S01]  /*0aa0*/  CS2R R84, SRZ ;  /* 0x0000000000547805 */ /* 0x000fe2000001ff00 */
[----:B------:R-:W-:Y:S06]  /*0ab0*/  @!P0 BRA `(.L_x_11) ;  /* 0x0000000000788947 */ /* 0x000fec0003800000 */
[----:B------:R-:W-:-:S04]  /*0ac0*/  LOP3.LUT R5, R2, 0x1, RZ, 0xfc, !PT ;  /* 0x0000000102057812 */ /* 0x000fc800078efcff */
[----:B------:R-:W-:-:S13]  /*0ad0*/  ISETP.NE.AND P0, PT, R5, 0x3, PT ;  /* 0x000000030500780c */ /* 0x000fda0003f05270 */
[----:B------:R-:W-:Y:S05]  /*0ae0*/  @!P0 BRA `(.L_x_12) ;  /* 0x0000000000048947 */ /* 0x000fea0003800000 */
[----:B------:R-:W-:Y:S01]  /*0af0*/  BPT.TRAP 0x1 ;  /* 0x000000040000795c */ /* 0x000fe20000300000 */
.L_x_12:
[----:B------:R-:W0:Y:S01]  /*0b00*/  S2UR UR5, SR_CgaCtaId ;  /* 0x00000000000579c3 */ /* 0x000e220000008800 */
[----:B------:R-:W-:Y:S01]  /*0b10*/  SHF.L.U32 R5, RZ, 0x1f, RZ ;  /* 0x0000001fff057819 */ /* 0x000fe200000006ff */
[----:B------:R-:W-:Y:S02]  /*0b20*/  UMOV UR4, 0x400 ;  /* 0x0000040000047882 */ /* 0x000fe40000000000 */
[----:B0-----:R-:W-:-:S12]  /*0b30*/  ULEA UR4, UR5, UR4, 0x18 ;  /* 0x0000000405047291 */ /* 0x001fd8000f8ec03f */
.L_x_13:
[----:B0-----:R-:W-:-:S04]  /*0b40*/  IMAD.U32 R6, RZ, RZ, UR4 ;  /* 0x00000004ff067e24 */ /* 0x001fc8000f8e00ff */
[----:B------:R0:W2:Y:S03]  /*0b50*/  SYNCS.PHASECHK.TRANS64.TRYWAIT P0, [R6+URZ+0x36000], R5 ;  /* 0x03600005060075a7 */ /* 0x0000a6000800017f */
[----:B--2---:R-:W-:Y:S05]  /*0b60*/  @!P0 NANOSLEEP.SYNCS 0x989680 ;  /* 0x009896800000895d */ /* 0x004fea0003900000 */
[----:B------:R-:W2:Y:S02]  /*0b70*/  @!P0 SYNCS.PHASECHK.TRANS64 P0, [R6+URZ+0x36000], R5 ;  /* 0x03600005060085a7 */ /* 0x000ea4000800007f */
[----:B--2---:R-:W-:Y:S05]  /*0b80*/  @!P0 BRA `(.L_x_13) ;  /* 0xfffffffc00ec8947 */ /* 0x004fea000383ffff */
[----:B------:R-:W-:Y:S01]  /*0b90*/  UIADD3 UR5, UR4, 0x12000, URZ ;  /* 0x0001200004057890 */ /* 0x000fe2000fffe03f */
[----:B------:R-:W-:Y:S01]  /*0ba0*/  WARPGROUP.ARRIVE ;  /* 0x00000000000079c5 */ /* 0x000fe20000000000 */
[----:B------:R-:W-:Y:S02]  /*0bb0*/  USHF.R.U32.HI UR4, URZ, 0x4, UR4 ;  /* 0x000000043f047899 */ /* 0x000fe40008011604 */
[----:B------:R-:W-:Y:S02]  /*0bc0*/  USHF.R.U32.HI UR5, URZ, 0x4, UR5 ;  /* 0x000000043f057899 */ /* 0x000fe40008011605 */
[----:B------:R-:W-:Y:S02]  /*0bd0*/  ULOP3.LUT UR4, UR4, 0x3fff, URZ, 0xc0, !UPT ;  /* 0x00003fff04047892 */ /* 0x000fe4000f8ec03f */
[----:B------:R-:W-:Y:S02]  /*0be0*/  ULOP3.LUT UR5, UR5, 0x3fff, URZ, 0xc0, !UPT ;  /* 0x00003fff05057892 */ /* 0x000fe4000f8ec03f */
[----:B------:R-:W-:-:S02]  /*0bf0*/  ULOP3.LUT UR4, UR4, 0x10000, URZ, 0xfc, !UPT ;  /* 0x0001000004047892 */ /* 0x000fc4000f8efc3f */
[----:B------:R-:W-:Y:S01]  /*0c00*/  ULOP3.LUT UR6, UR5, 0x1000000, URZ, 0xfc, !UPT ;  /* 0x0100000005067892 */ /* 0x000fe2000f8efc3f */
[----:B------:R-:W-:Y:S02]  /*0c10*/  UMOV UR7, 0x40000040 ;  /* 0x4000004000077882 */ /* 0x000fe40000000000 */
[----:B------:R-:W-:-:S06]  /*0c20*/  UMOV UR5, 0x80000020 ;  /* 0x8000002000057882 */ /* 0x000fcc0000000000 */
[----:B------:R-:W-:Y:S01]  /*0c30*/  HGMMA.64x128x16.F32.BF16 R24, gdesc[UR4].tnspB, RZ, !UPT ;  /* 0x41e00000041879f0 */ /* 0x000fe2000c7018ff */
[----:B------:R-:W-:Y:S02]  /*0c40*/  UIADD3 UR4, UR4, 0x2, URZ ;  /* 0x0000000204047890 */ /* 0x000fe4000fffe03f */
[----:B------:R-:W-:Y:S01]  /*0c50*/  UIADD3 UR6, UR6, 0x80, URZ ;  /* 0x0000008006067890 */ /* 0x000fe2000fffe03f */
[----:B------:R-:W-:Y:S01]  /*0c60*/  UMOV UR5, 0x80000020 ;  /* 0x8000002000057882 */ /* 0x000fe20000000000 */
[----:B------:R-:W-:-:S07]  /*0c70*/  UMOV UR7, 0x40000040 ;  /* 0x4000004000077882 */ /* 0x000fce0000000000 */
[----:B------:R-:W-:Y:S01]  /*0c80*/  HGMMA.64x128x16.F32.BF16 R24, gdesc[UR4].tnspB, R24, gsb0 ;  /* 0x41e00000041879f0 */ /* 0x000fe20008001818 */
[----:B------:R-:W-:-:S05]  /*0c90*/  UMOV UR4, 0x1 ;  /* 0x0000000100047882 */ /* 0x000fca0000000000 */
.L_x_11:
[----:B0-----:R-:W-:-:S05]  /*0ca0*/  VIMNMX R5, R4, 0x1, PT ;  /* 0x0000000104057848 */ /* 0x001fca0003fe0100 */
[----:B------:R-:W-:-:S05]  /*0cb0*/  IMAD.IADD R6, R4, 0x1, -R5 ;  /* 0x0000000104067824 */ /* 0x000fca00078e0a05 */
[----:B------:R-:W-:-:S13]  /*0cc0*/  ISETP.GE.AND P0, PT, R6, 0x1, PT ;  /* 0x000000010600780c */ /* 0x000fda0003f06270 */
[----:B------:R-:W-:Y:S05]  /*0cd0*/  @!P0 BRA `(.L_x_14) ;  /* 0x0000000000e88947 */ /* 0x000fea0003800000 */
[----:B------:R-:W0:Y:S01]  /*0ce0*/  S2UR UR6, SR_CgaCtaId ;  /* 0x00000000000679c3 */ /* 0x000e220000008800 */
[----:B------:R-:W-:Y:S01]  /*0cf0*/  UMOV UR5, 0x400 ;  /* 0x0000040000057882 */ /* 0x000fe20000000000 */
[----:B------:R-:W-:Y:S01]  /*0d00*/  LOP3.LUT R10, R2, 0x1, RZ, 0xfc, !PT ;  /* 0x00000001020a7812 */ /* 0x000fe200078efcff */
[----:B------:R-:W-:Y:S01]  /*0d10*/  IMAD.MOV.U32 R9, RZ, RZ, RZ ;  /* 0x000000ffff097224 */ /* 0x000fe200078e00ff */
[----:B------:R-:W-:Y:S01]  /*0d20*/  UISETP.NE.U32.AND UP0, UPT, UR4, URZ, UPT ;  /* 0x0000003f0400728c */ /* 0x000fe2000bf05070 */
[----:B------:R-:W-:Y:S01]  /*0d30*/  IMAD.MOV.U32 R5, RZ, RZ, R6 ;  /* 0x000000ffff057224 */ /* 0x000fe200078e0006 */
[----:B0-----:R-:W-:-:S04]  /*0d40*/  ULEA UR7, UR6, UR5, 0x18 ;  /* 0x0000000506077291 */ /* 0x001fc8000f8ec03f */
[----:B------:R-:W-:Y:S02]  /*0d50*/  UIADD3 UR6, UR7, 0x12000, URZ ;  /* 0x0001200007067890 */ /* 0x000fe4000fffe03f */
[----:B------:R-:W-:Y:S02]  /*0d60*/  USHF.R.U32.HI UR5, URZ, 0x4, UR7 ;  /* 0x000000043f057899 */ /* 0x000fe40008011607 */
[----:B------:R-:W-:Y:S02]  /*0d70*/  USHF.R.U32.HI UR6, URZ, 0x4, UR6 ;  /* 0x000000043f067899 */ /* 0x000fe40008011606 */
[----:B------:R-:W-:Y:S02]  /*0d80*/  ULOP3.LUT UR5, UR5, 0x3fff, URZ, 0xc0, !UPT ;  /* 0x00003fff05057892 */ /* 0x000fe4000f8ec03f */
[----:B------:R-:W-:Y:S02]  /*0d90*/  ULOP3.LUT UR6, UR6, 0x3fff, URZ, 0xc0, !UPT ;  /* 0x00003fff06067892 */ /* 0x000fe4000f8ec03f */
[----:B------:R-:W-:-:S02]  /*0da0*/  ULOP3.LUT UR14, UR5, 0x10000, URZ, 0xfc, !UPT ;  /* 0x00010000050e7892 */ /* 0x000fc4000f8efc3f */
[----:B------:R-:W-:Y:S01]  /*0db0*/  ULOP3.LUT UR15, UR6, 0x1000000, URZ, 0xfc, !UPT ;  /* 0x01000000060f7892 */ /* 0x000fe2000f8efc3f */
[----:B------:R-:W-:-:S11]  /*0dc0*/  UMOV UR5, URZ ;  /* 0x0000003f00057c82 */ /* 0x000fd60008000000 */
.L_x_19:
[----:B------:R-:W-:-:S13]  /*0dd0*/  ISETP.NE.AND P1, PT, R10, 0x3, PT ;  /* 0x000000030a00780c */ /* 0x000fda0003f25270 */
[----:B0-----:R-:W-:Y:S05]  /*0de0*/  @!P1 BRA `(.L_x_15) ;  /* 0x0000000000049947 */ /* 0x001fea0003800000 */
[----:B------:R-:W-:Y:S01]  /*0df0*/  BPT.TRAP 0x1 ;  /* 0x000000040000795c */ /* 0x000fe20000300000 */
.L_x_15:
[----:B------:R-:W-:Y:S01]  /*0e00*/  SHF.L.U32 R7, R9, 0x1f, RZ ;  /* 0x0000001f09077819 */ /* 0x000fe200000006ff */
[----:B------:R-:W-:-:S12]  /*0e10*/  ULEA UR6, UR4, UR7, 0x3 ;  /* 0x0000000704067291 */ /* 0x000fd8000f8e183f */
.L_x_16:
[----:B0-----:R-:W-:-:S04]  /*0e20*/  IMAD.U32 R8, RZ, RZ, UR6 ;  /* 0x00000006ff087e24 */ /* 0x001fc8000f8e00ff */
[----:B------:R0:W2:Y:S03]  /*0e30*/  SYNCS.PHASECHK.TRANS64.TRYWAIT P0, [R8+URZ+0x36000], R7 ;  /* 0x03600007080075a7 */ /* 0x0000a6000800017f */
[----:B--2---:R-:W-:Y:S05]  /*0e40*/  @!P0 NANOSLEEP.SYNCS 0x989680 ;  /* 0x009896800000895d */ /* 0x004fea0003900000 */
[----:B------:R-:W2:Y:S02]  /*0e50*/  @!P0 SYNCS.PHASECHK.TRANS64 P0, [R8+URZ+0x36000], R7 ;  /* 0x03600007080085a7 */ /* 0x000ea4000800007f */
[----:B--2---:R-:W-:Y:S05]  /*0e60*/  @!P0 BRA `(.L_x_16) ;  /* 0xfffffffc00ec8947 */ /* 0x004fea000383ffff */
[----:B------:R-:W-:Y:S01]  /*0e70*/  ULEA UR8, UR4, UR14, 0x8 ;  /* 0x0000000e04087291 */ /* 0x000fe2000f8e403f */
[----:B------:R-:W-:Y:S01]  /*0e80*/  WARPGROUP.ARRIVE ;  /* 0x00000000000079c5 */ /* 0x000fe20000000000 */
[----:B------:R-:W-:Y:S01]  /*0e90*/  ULEA UR10, UR4, UR15, 0x9 ;  /* 0x0000000f040a7291 */ /* 0x000fe2000f8e483f */
[----:B------:R-:W-:Y:S01]  /*0ea0*/  UMOV UR9, 0x80000020 ;  /* 0x8000002000097882 */ /* 0x000fe20000000000 */
[----:B------:R-:W-:-:S07]  /*0eb0*/  UMOV UR11, 0x40000040 ;  /* 0x40000040000b7882 */ /* 0x000fce0000000000 */
[----:B------:R-:W-:Y:S01]  /*0ec0*/  HGMMA.64x128x16.F32.BF16 R24, gdesc[UR8].tnspB, R24, UP0 ;  /* 0x41e00000081879f0 */ /* 0x000fe2000bf01818 */
[----:B------:R-:W-:Y:S02]  /*0ed0*/  UIADD3 UR8, UR8, 0x2, URZ ;  /* 0x0000000208087890 */ /* 0x000fe4000fffe03f */
[----:B------:R-:W-:Y:S01]  /*0ee0*/  UIADD3 UR10, UR10, 0x80, URZ ;  /* 0x000000800a0a7890 */ /* 0x000fe2000fffe03f */
[----:B------:R-:W-:Y:S01]  /*0ef0*/  UMOV UR9, 0x80000020 ;  /* 0x8000002000097882 */ /* 0x000fe20000000000 */
[----:B------:R-:W-:-:S07]  /*0f00*/  UMOV UR11, 0x40000040 ;  /* 0x40000040000b7882 */ /* 0x000fce0000000000 */
[----:B------:R-:W-:Y:S03]  /*0f10*/  HGMMA.64x128x16.F32.BF16 R24, gdesc[UR8].tnspB, R24, gsb0 ;  /* 0x41e00000081879f0 */ /* 0x000fe60008001818 */
[----:B------:R-:W-:Y:S02]  /*0f20*/  WARPGROUP.DEPBAR.LE gsb0, 0x1 ;  /* 0x00008000000079c5 */ /* 0x000fe40000010100 */
[----:B------:R-:W-:Y:S05]  /*0f30*/  @!P1 BRA `(.L_x_17) ;  /* 0x0000000000049947 */ /* 0x000fea0003800000 */
[----:B------:R-:W-:Y:S01]  /*0f40*/  BPT.TRAP 0x1 ;  /* 0x000000040000795c */ /* 0x000fe20000300000 */
.L_x_17:
[----:B------:R-:W-:Y:S01]  /*0f50*/  ULEA UR6, UR5, UR7, 0x3 ;  /* 0x0000000705067291 */ /* 0x000fe2000f8e183f */
[----:B------:R-:W-:-:S03]  /*0f60*/  ISETP.GT.U32.AND P0, PT, R2, 0x1, PT ;  /* 0x000000010200780c */ /* 0x000fc60003f04070 */
[----:B------:R-:W-:-:S04]  /*0f70*/  UIADD3 UR6, UR6, 0x36090, URZ ;  /* 0x0003609006067890 */ /* 0x000fc8000fffe03f */
[----:B------:R-:W-:-:S09]  /*0f80*/  UPRMT UR6, URZ, 0x654, UR6 ;  /* 0x000006543f067896 */ /* 0x000fd20008000006 */
[----:B------:R-:W-:Y:S01]  /*0f90*/  SYNCS.ARRIVE.TRANS64.RED.A1T0 RZ, [UR6], RZ ;  /* 0x000000ffffff79a7 */ /* 0x000fe20008100406 */
[----:B------:R-:W-:Y:S05]  /*0fa0*/  @P0 BRA `(.L_x_18) ;  /* 0x0000000000040947 */ /* 0x000fea0003800000 */
[----:B------:R-:W-:Y:S01]  /*0fb0*/  BPT.TRAP 0x1 ;  /* 0x000000040000795c */ /* 0x000fe20000300000 */
.L_x_18:
[----:B------:R-:W-:Y:S01]  /*0fc0*/  UIADD3 UR4, UR4, 0x1, URZ ;  /* 0x0000000104047890 */ /* 0x000fe2000fffe03f */
[C---:B------:R-:W-:Y:S01]  /*0fd0*/  ISETP.GT.AND P0, PT, R5.reuse, 0x1, PT ;  /* 0x000000010500780c */ /* 0x040fe20003f04270 */
[----:B------:R-:W-:Y:S01]  /*0fe0*/  UIADD3 UR5, UR5, 0x1, URZ ;  /* 0x0000000105057890 */ /* 0x000fe2000fffe03f */
[----:B------:R-:W-:Y:S01]  /*0ff0*/  VIADD R5, R5, 0xffffffff ;  /* 0xffffffff05057836 */ /* 0x000fe20000000000 */
[----:B------:R-:W-:Y:S02]  /*1000*/  UISETP.NE.AND UP0, UPT, UR4, 0x12, UPT ;  /* 0x000000120400788c */ /* 0x000fe4000bf05270 */
[----:B------:R-:W-:Y:S02]  /*1010*/  UISETP.NE.AND UP1, UPT, UR5, 0x12, UPT ;  /* 0x000000120500788c */ /* 0x000fe4000bf25270 */
[----:B------:R-:W-:Y:S02]  /*1020*/  USEL UR6, URZ, 0x1, UP0 ;  /* 0x000000013f067887 */ /* 0x000fe40008000000 */
[----:B------:R-:W-:-:S02]  /*1030*/  USEL UR4, UR4, URZ, UP0 ;  /* 0x0000003f04047287 */ /* 0x000fc40008000000 */
[----:B------:R-:W-:Y:S02]  /*1040*/  USEL UR5, UR5, URZ, UP1 ;  /* 0x0000003f05057287 */ /* 0x000fe40008800000 */
[----:B------:R-:W-:Y:S01]  /*1050*/  UPLOP3.LUT UP0, UPT, UPT, UPT, UPT, 0x80, 0x0 ;  /* 0x000000000000789c */ /* 0x000fe20003f0f070 */
[----:B------:R-:W-:Y:S01]  /*1060*/  LOP3.LUT R9, R9, UR6, RZ, 0x3c, !PT ;  /* 0x0000000609097c12 */ /* 0x000fe2000f8e3cff */
[----:B------:R-:W-:Y:S09]  /*1070*/  @P0 BRA `(.L_x_19) ;  /* 0xfffffffc00540947 */ /* 0x000ff2000383ffff */
.L_x_14:
[----:B------:R-:W-:Y:S01]  /*1080*/  ISETP.GE.AND P0, PT, R4, 0x1, PT ;  /* 0x000000010400780c */ /* 0x000fe20003f06270 */
[----:B------:R-:W-:-:S12]  /*1090*/  WARPGROUP.DEPBAR.LE gsb0, 0x0 ;  /* 0x00008000000079c5 */ /* 0x000fd80000010000 */
[----:B------:R-:W-:Y:S05]  /*10a0*/  @!P0 BRA `(.L_x_20) ;  /* 0x0000000000448947 */ /* 0x000fea0003800000 */
[----:B------:R-:W-:-:S04]  /*10b0*/  LOP3.LUT R4, R2, 0x1, RZ, 0xfc, !PT ;  /* 0x0000000102047812 */ /* 0x000fc800078efcff */
[----:B------:R-:W-:-:S13]  /*10c0*/  ISETP.NE.AND P0, PT, R4, 0x3, PT ;  /* 0x000000030400780c */ /* 0x000fda0003f05270 */
[----:B------:R-:W-:Y:S05]  /*10d0*/  @!P0 BRA `(.L_x_21) ;  /* 0x0000000000048947 */ /* 0x000fea0003800000 */
[----:B------:R-:W-:Y:S01]  /*10e0*/  BPT.TRAP 0x1 ;  /* 0x000000040000795c */ /* 0x000fe20000300000 */
.L_x_21:
[----:B0-----:R-:W0:Y:S01]  /*10f0*/  S2R R7, SR_CgaCtaId ;  /* 0x0000000000077919 */ /* 0x001e220000008800 */
[----:B------:R-:W-:Y:S01]  /*1100*/  IMAD.WIDE.U32 R4, R6, 0x38e38e39, RZ ;  /* 0x38e38e3906047825 */ /* 0x000fe200078e00ff */
[----:B------:R-:W-:Y:S02]  /*1110*/  MOV R4, 0x400 ;  /* 0x0000040000047802 */ /* 0x000fe40000000f00 */
[----:B------:R-:W-:Y:S02]  /*1120*/  ISETP.GT.U32.AND P0, PT, R2, 0x1, PT ;  /* 0x000000010200780c */ /* 0x000fe40003f04070 */
[----:B------:R-:W-:-:S05]  /*1130*/  SHF.R.U32.HI R5, RZ, 0x2, R5 ;  /* 0x00000002ff057819 */ /* 0x000fca0000011605 */
[----:B------:R-:W-:Y:S01]  /*1140*/  IMAD R6, R5, -0x12, R6 ;  /* 0xffffffee05067824 */ /* 0x000fe200078e0206 */
[----:B0-----:R-:W-:-:S05]  /*1150*/  LEA R7, R7, R4, 0x18 ;  /* 0x0000000407077211 */ /* 0x001fca00078ec0ff */
[----:B------:R-:W-:-:S04]  /*1160*/  IMAD R6, R6, 0x8, R7 ;  /* 0x0000000806067824 */ /* 0x000fc800078e0207 */
[----:B------:R-:W-:-:S05]  /*1170*/  VIADD R6, R6, 0x36090 ;  /* 0x0003609006067836 */ /* 0x000fca0000000000 */
[----:B------:R-:W-:-:S04]  /*1180*/  PRMT R6, RZ, 0x654, R6 ;  /* 0x00000654ff067816 */ /* 0x000fc80000000006 */
[----:B------:R2:W-:Y:S01]  /*1190*/  SYNCS.ARRIVE.TRANS64.RED.A1T0 RZ, [R6+URZ], RZ ;  /* 0x000000ff06ff79a7 */ /* 0x0005e2000810043f */
[----:B------:R-:W-:Y:S05]  /*11a0*/  @P0 BRA `(.L_x_20) ;  /* 0x0000000000040947 */ /* 0x000fea0003800000 */
[----:B------:R-:W-:Y:S01]  /*11b0*/  BPT.TRAP 0x1 ;  /* 0x000000040000795c */ /* 0x000fe20000300000 */
.L_x_20:
[----:B------:R-:W4:Y:S01]  /*11c0*/  S2R R5, SR_TID.X ;  /* 0x0000000000057919 */ /* 0x000f220000002100 */
[----:B------:R-:W-:Y:S01]  /*11d0*/  ULDC.64 UR4, c[0x0][0x280] ;  /* 0x0000a00000047ab9 */ /* 0x000fe20000000a00 */
[----:B------:R-:W0:Y:S01]  /*11e0*/  S2R R4, SR_CTAID.Y ;  /* 0x0000000000047919 */ /* 0x000e220000002600 */
[----:B------:R-:W1:Y:S01]  /*11f0*/  S2R R15, SR_CTAID.X ;  /* 0x00000000000f7919 */ /* 0x000e620000002500 */
[----:B----4-:R-:W-:-:S04]  /*1200*/  SHF.R.S32.HI R2, RZ, 0x1f, R5 ;  /* 0x0000001fff027819 */ /* 0x010fc80000011405 */
[----:B------:R-:W-:Y:S01]  /*1210*/  LEA.HI R2, R2, R5, RZ, 0x7 ;  /* 0x0000000502027211 */ /* 0x000fe200078f38ff */
[----:B0-----:R-:W-:-:S03]  /*1220*/  IMAD.SHL.U32 R4, R4, 0x80, RZ ;  /* 0x0000008004047824 */ /* 0x001fc600078e00ff */
[----:B------:R-:W-:Y:S01]  /*1230*/  LOP3.LUT R2, R2, 0xffffff80, RZ, 0xc0, !PT ;  /* 0xffffff8002027812 */ /* 0x000fe200078ec0ff */
[----:B-1----:R-:W-:Y:S01]  /*1240*/  IMAD.SHL.U32 R8, R15, 0x40, RZ ;  /* 0x000000400f087824 */ /* 0x002fe200078e00ff */
[----:B------:R-:W-:-:S03]  /*1250*/  ISETP.GE.AND P0, PT, R4, UR5, PT ;  /* 0x0000000504007c0c */ /* 0x000fc6000bf06270 */
[----:B------:R-:W-:Y:S01]  /*1260*/  IMAD.IADD R2, R5, 0x1, -R2 ;  /* 0x0000000105027824 */ /* 0x000fe200078e0a02 */
[----:B------:R-:W-:-:S04]  /*1270*/  ISETP.GE.OR P0, PT, R8, UR4, P0 ;  /* 0x0000000408007c0c */ /* 0x000fc80008706670 */
[----:B------:R-:W-:-:S04]  /*1280*/  SHF.R.S32.HI R5, RZ, 0x1f, R2 ;  /* 0x0000001fff057819 */ /* 0x000fc80000011402 */
[----:B--2---:R-:W-:-:S04]  /*1290*/  LEA.HI R6, R5, R2, RZ, 0x2 ;  /* 0x0000000205067211 */ /* 0x004fc800078f10ff */
[--C-:B------:R-:W-:Y:S02]  /*12a0*/  SHF.R.S32.HI R10, RZ, 0x2, R6.reuse ;  /* 0x00000002ff0a7819 */ /* 0x100fe40000011406 */
[----:B------:R-:W-:-:S04]  /*12b0*/  SHF.R.S32.HI R7, RZ, 0x1f, R6 ;  /* 0x0000001fff077819 */ /* 0x000fc80000011406 */
[----:B------:R-:W-:-:S04]  /*12c0*/  LEA.HI R7, R7, R10, RZ, 0x3 ;  /* 0x0000000a07077211 */ /* 0x000fc800078f18ff */
[----:B------:R-:W-:Y:S01]  /*12d0*/  LOP3.LUT R11, R7, 0xfffffff8, RZ, 0xc0, !PT ;  /* 0xfffffff8070b7812 */ /* 0x000fe200078ec0ff */
[----:B------:R-:W-:Y:S06]  /*12e0*/  @P0 EXIT ;  /* 0x000000000000094d */ /* 0x000fec0003800000 */
[----:B------:R-:W0:Y:S01]  /*12f0*/  LDC.64 R16, c[0x0][0x5d0] ;  /* 0x00017400ff107b82 */ /* 0x000e220000000a00 */
[----:B------:R-:W-:Y:S01]  /*1300*/  IMAD.IADD R10, R10, 0x1, -R11 ;  /* 0x000000010a0a7824 */ /* 0x000fe200078e0a0b */
[----:B------:R-:W-:Y:S02]  /*1310*/  LOP3.LUT R7, R6, 0x7ffffffc, RZ, 0xc0, !PT ;  /* 0x7ffffffc06077812 */ /* 0x000fe400078ec0ff */
[----:B------:R-:W-:Y:S02]  /*1320*/  LEA.HI R5, R5, R2, RZ, 0x5 ;  /* 0x0000000205057211 */ /* 0x000fe400078f28ff */
[----:B------:R-:W-:Y:S01]  /*1330*/  SHF.R.S32.HI R11, RZ, 0x1f, R10 ;  /* 0x0000001fff0b7819 */ /* 0x000fe2000001140a */
[----:B------:R-:W-:Y:S01]  /*1340*/  IMAD.IADD R7, R2, 0x1, -R7 ;  /* 0x0000000102077824 */ /* 0x000fe200078e0a07 */
[----:B------:R-:W-:Y:S02]  /*1350*/  SHF.R.S32.HI R5, RZ, 0x5, R5 ;  /* 0x00000005ff057819 */ /* 0x000fe40000011405 */
[----:B---3-5:R-:W-:Y:S01]  /*1360*/  FSETP.NEU.AND P1, PT, R3, RZ, PT ;  /* 0x000000ff0300720b */ /* 0x028fe20003f2d000 */
[----:B------:R-:W-:-:S02]  /*1370*/  IMAD.SHL.U32 R7, R7, 0x2, RZ ;  /* 0x0000000207077824 */ /* 0x000fc400078e00ff */
[----:B------:R-:W-:-:S03]  /*1380*/  IMAD.WIDE R14, R15, 0x40, R10 ;  /* 0x000000400f0e7825 */ /* 0x000fc600078e020a */
[----:B------:R-:W-:Y:S01]  /*1390*/  SHF.R.S32.HI R9, RZ, 0x1f, R7 ;  /* 0x0000001fff097819 */ /* 0x000fe20000011407 */
[C---:B------:R-:W-:Y:S01]  /*13a0*/  IMAD R11, R5.reuse, -0x10, -R8 ;  /* 0xfffffff0050b7824 */ /* 0x040fe200078e0a08 */
[C---:B------:R-:W-:Y:S01]  /*13b0*/  IADD3 R8, P0, R4.reuse, R7, RZ ;  /* 0x0000000704087210 */ /* 0x040fe20007f1e0ff */
[----:B------:R-:W-:Y:S01]  /*13c0*/  IMAD.WIDE R14, R5, 0x10, R14 ;  /* 0x00000010050e7825 */ /* 0x000fe200078e020e */
[----:B------:R-:W-:Y:S02]  /*13d0*/  IADD3 R2, -R7, UR5, -R4 ;  /* 0x0000000507027c10 */ /* 0x000fe4000fffe904 */
[----:B------:R-:W-:Y:S01]  /*13e0*/  LEA.HI.X.SX32 R9, R4, R9, 0x1, P0 ;  /* 0x0000000904097211 */ /* 0x000fe200000f0eff */
[-C--:B0-----:R-:W-:Y:S01]  /*13f0*/  IMAD R4, R15, R16.reuse, RZ ;  /* 0x000000100f047224 */ /* 0x081fe200078e02ff */
[----:B------:R-:W-:Y:S02]  /*1400*/  IADD3 R10, R11, UR4, -R10 ;  /* 0x000000040b0a7c10 */ /* 0x000fe4000fffe80a */
[----:B------:R-:W-:Y:S01]  /*1410*/  ISETP.GT.AND P0, PT, R2, RZ, PT ;  /* 0x000000ff0200720c */ /* 0x000fe20003f04270 */
[----:B------:R-:W-:Y:S01]  /*1420*/  IMAD.WIDE.U32 R12, R14, R16, R8 ;  /* 0x000000100e0c7225 */ /* 0x000fe200078e0008 */
[----:B------:R-:W-:-:S02]  /*1430*/  SHF.L.U64.HI R11, R16, 0x3, R17 ;  /* 0x00000003100b7819 */ /* 0x000fc40000010211 */
[----:B------:R-:W-:Y:S01]  /*1440*/  ISETP.GT.AND P2, PT, R10, RZ, P0 ;  /* 0x000000ff0a00720c */ /* 0x000fe20000744270 */
[----:B------:R-:W-:Y:S02]  /*1450*/  IMAD R7, R14, R17, R4 ;  /* 0x000000110e077224 */ /* 0x000fe400078e0204 */
[----:B------:R-:W-:Y:S02]  /*1460*/  IMAD.SHL.U32 R16, R16, 0x8, RZ ;  /* 0x0000000810107824 */ /* 0x000fe400078e00ff */
[----:B------:R-:W-:Y:S01]  /*1470*/  IMAD.IADD R7, R13, 0x1, R7 ;  /* 0x000000010d077824 */ /* 0x000fe200078e0207 */
[----:B------:R-:W-:Y:S07]  /*1480*/  @!P1 BRA `(.L_x_22) ;  /* 0x0000002c00fc9947 */ /* 0x000fee0003800000 */
[----:B------:R-:W-:Y:S01]  /*1490*/  ULDC.64 UR6, c[0x0][0x5b0] ;  /* 0x00016c0000067ab9 */ /* 0x000fe20000000a00 */
[----:B------:R-:W-:Y:S01]  /*14a0*/  ULDC.64 UR8, c[0x0][0x5a8] ;  /* 0x00016a0000087ab9 */ /* 0x000fe20000000a00 */
[----:B------:R-:W-:Y:S01]  /*14b0*/  IMAD R13, R15, UR6, RZ ;  /* 0x000000060f0d7c24 */ /* 0x000fe2000f8e02ff */
[----:B------:R-:W-:Y:S01]  /*14c0*/  ULDC.64 UR4, c[0x0][0x5c8] ;  /* 0x0001720000047ab9 */ /* 0x000fe20000000a00 */
[----:B------:R-:W-:-:S04]  /*14d0*/  IMAD.WIDE.U32 R18, R14, UR6, R8 ;  /* 0x000000060e127c25 */ /* 0x000fc8000f8e0008 */
[----:B------:R-:W-:Y:S01]  /*14e0*/  IMAD R13, R14, UR7, R13 ;  /* 0x000000070e0d7c24 */ /* 0x000fe2000f8e020d */
[----:B------:R-:W-:-:S03]  /*14f0*/  LEA R4, P1, R18, UR8, 0x1 ;  /* 0x0000000812047c11 */ /* 0x000fc6000f8208ff */
[----:B------:R-:W-:-:S05]  /*1500*/  IMAD.IADD R5, R19, 0x1, R13 ;  /* 0x0000000113057824 */ /* 0x000fca00078e020d */
[----:B------:R-:W-:-:S05]  /*1510*/  LEA.HI.X R5, R18, UR9, R5, 0x1, P1 ;  /* 0x0000000912057c11 */ /* 0x000fca00088f0c05 */
[----:B------:R-:W2:Y:S01]  /*1520*/  @P2 LDG.E.LTC128B.U16 R17, desc[UR12][R4.64] ;  /* 0x0000000c04112981 */ /* 0x000ea2000c1e1520 */
[----:B------:R-:W-:Y:S01]  /*1530*/  ISETP.GT.AND P1, PT, R2, 0x1, PT ;  /* 0x000000010200780c */ /* 0x000fe20003f24270 */
[----:B------:R-:W-:Y:S03]  /*1540*/  BSSY B0, `(.L_x_23) ;  /* 0x000000b000007945 */ /* 0x000fe60003800000 */
[----:B------:R-:W-:Y:S01]  /*1550*/  ISETP.GT.AND P3, PT, R10, RZ, P1 ;  /* 0x000000ff0a00720c */ /* 0x000fe20000f64270 */
[----:B--2---:R-:W-:-:S04]  /*1560*/  IMAD.U32 R6, R17, 0x10000, RZ ;  /* 0x0001000011067824 */ /* 0x004fc800078e00ff */
[----:B------:R-:W-:Y:S01]  /*1570*/  FMUL R19, R6, R3 ;  /* 0x0000000306137220 */ /* 0x000fe20000400000 */
[----:B------:R-:W-:-:S03]  /*1580*/  LEA R6, P4, R12, UR4, 0x1 ;  /* 0x000000040c067c11 */ /* 0x000fc6000f8808ff */
[----:B------:R-:W-:Y:S01]  /*1590*/  FFMA R19, R24, R0, R19 ;  /* 0x0000000018137223 */ /* 0x000fe20000000013 */
[----:B------:R-:W-:-:S04]  /*15a0*/  LEA.HI.X R7, R12, UR5, R7, 0x1, P4 ;  /* 0x000000050c077c11 */ /* 0x000fc8000a0f0c07 */
[----:B------:R-:W-:-:S05]  /*15b0*/  F2FP.BF16.F32.PACK_AB R19, RZ, R19 ;  /* 0x00000013ff13723e */ /* 0x000fca00000010ff */
[----:B------:R0:W-:Y:S01]  /*15c0*/  @P2 STG.E.U16 desc[UR12][R6.64], R19 ;  /* 0x0000001306002986 */ /* 0x0001e2000c10150c */
[----:B------:R-:W-:Y:S05]  /*15d0*/  @!P3 BRA `(.L_x_24) ;  /* 0x000000000004b947 */ /* 0x000fea0003800000 */
[----:B------:R1:W5:Y:S02]  /*15e0*/  LDG.E.LTC128B.U16 R17, desc[UR12][R4.64+0x2] ;  /* 0x0000020c04117981 */ /* 0x000364000c1e1520 */
.L_x_24:
[----:B------:R-:W-:Y:S05]  /*15f0*/  BSYNC B0 ;  /* 0x0000000000007941 */ /* 0x000fea0003800000 */
.L_x_23:
[----:B------:R-:W-:Y:S01]  /*1600*/  USHF.L.U32 UR5, UR6, 0x3, URZ ;  /* 0x0000000306057899 */ /* 0x000fe2000800063f */
[----:B-----5:R-:W-:Y:S01]  /*1610*/  IMAD.U32 R12, R17, 0x10000, RZ ;  /* 0x00010000110c7824 */ /* 0x020fe200078e00ff */
[----:B------:R-:W-:Y:S01]  /*1620*/  USHF.L.U64.HI UR4, UR6, 0x3, UR7 ;  /* 0x0000000306047899 */ /* 0x000fe20008010207 */
[----:B------:R-:W-:Y:S02]  /*1630*/  ISETP.GT.AND P0, PT, R10, 0x8, P0 ;  /* 0x000000080a00780c */ /* 0x000fe40000704270 */
[----:B------:R-:W-:Y:S01]  /*1640*/  FMUL R12, R12, R3 ;  /* 0x000000030c0c7220 */ /* 0x000fe20000400000 */
[----:B------:R-:W-:Y:S02]  /*1650*/  IMAD.U32 R18, RZ, RZ, UR5 ;  /* 0x00000005ff127e24 */ /* 0x000fe4000f8e00ff */
[----:B0-----:R-:W-:Y:S02]  /*1660*/  IMAD.U32 R19, RZ, RZ, UR4 ;  /* 0x00000004ff137e24 */ /* 0x001fe4000f8e00ff */
[----:B------:R-:W-:Y:S01]  /*1670*/  FFMA R12, R25, R0, R12 ;  /* 0x00000000190c7223 */ /* 0x000fe2000000000c */
[----:B------:R-:W-:-:S04]  /*1680*/  IMAD.WIDE.U32 R18, R14, UR6, R18 ;  /* 0x000000060e127c25 */ /* 0x000fc8000f8e0012 */
[----:B------:R-:W-:Y:S02]  /*1690*/  F2FP.BF16.F32.PACK_AB R12, RZ, R12 ;  /* 0x0000000cff0c723e */ /* 0x000fe400000010ff */
[----:B------:R-:W-:Y:S02]  /*16a0*/  IADD3 R14, P2, R8, R18, RZ ;  /* 0x00000012080e7210 */ /* 0x000fe40007f5e0ff */
[----:B------:R-:W-:Y:S02]  /*16b0*/  PRMT R15, R12, 0x7610, R15 ;  /* 0x000076100c0f7816 */ /* 0x000fe4000000000f */
[----:B------:R-:W-:Y:S02]  /*16c0*/  IADD3.X R9, R9, R13, R19, P2, !PT ;  /* 0x0000000d09097210 */ /* 0x000fe400017fe413 */
[C---:B------:R-:W-:Y:S01]  /*16d0*/  LEA R8, P2, R14.reuse, UR8, 0x1 ;  /* 0x000000080e087c11 */ /* 0x040fe2000f8408ff */
[----:B------:R0:W-:Y:S03]  /*16e0*/  @P3 STG.E.U16 desc[UR12][R6.64+0x2], R15 ;  /* 0x0000020f06003986 */ /* 0x0001e6000c10150c */
[----:B------:R-:W-:-:S02]  /*16f0*/  LEA.HI.X R9, R14, UR9, R9, 0x1, P2 ;  /* 0x000000090e097c11 */ /* 0x000fc400090f0c09 */
[----:B------:R-:W-:-:S06]  /*1700*/  PRMT R14, R17, 0x7610, R14 ;  /* 0x00007610110e7816 */ /* 0x000fcc000000000e */
[----:B------:R-:W2:Y:S01]  /*1710*/  @P0 LDG.E.LTC128B.U16 R14, desc[UR12][R8.64] ;  /* 0x0000000c080e0981 */ /* 0x000ea2000c1e1520 */
[C---:B------:R-:W-:Y:S01]  /*1720*/  SHF.L.U64.HI R11, R16.reuse, 0x1, R11 ;  /* 0x00000001100b7819 */ /* 0x040fe2000001020b */
[----:B------:R-:W-:Y:S01]  /*1730*/  BSSY B0, `(.L_x_25) ;  /* 0x000000b000007945 */ /* 0x000fe20003800000 */
[----:B------:R-:W-:Y:S02]  /*1740*/  LEA R16, P2, R16, R6, 0x1 ;  /* 0x0000000610107211 */ /* 0x000fe400078408ff */
[----:B------:R-:W-:-:S03]  /*1750*/  ISETP.GT.AND P1, PT, R10, 0x8, P1 ;  /* 0x000000080a00780c */ /* 0x000fc60000f24270 */
[----:B------:R-:W-:Y:S02]  /*1760*/  IMAD.X R17, R11, 0x1, R7, P2 ;  /* 0x000000010b117824 */ /* 0x000fe400010e0607 */
[----:B--2---:R-:W-:-:S04]  /*1770*/  IMAD.U32 R12, R14, 0x10000, RZ ;  /* 0x000100000e0c7824 */ /* 0x004fc800078e00ff */
[----:B------:R-:W-:-:S04]  /*1780*/  FMUL R13, R12, R3 ;  /* 0x000000030c0d7220 */ /* 0x000fc80000400000 */
[----:B------:R-:W-:-:S05]  /*1790*/  FFMA R13, R26, R0, R13 ;  /* 0x000000001a0d7223 */ /* 0x000fca000000000d */
[----:B------:R-:W-:-:S05]  /*17a0*/  F2FP.BF16.F32.PACK_AB R13, RZ, R13 ;  /* 0x0000000dff0d723e */ /* 0x000fca00000010ff */
[----:B------:R0:W-:Y:S01]  /*17b0*/  @P0 STG.E.U16 desc[UR12][R16.64], R13 ;  /* 0x0000000d10000986 */ /* 0x0001e2000c10150c */
[----:B------:R-:W-:Y:S05]  /*17c0*/  @!P1 BRA `(.L_x_26) ;  /* 0x0000000000049947 */ /* 0x000fea0003800000 */
[----:B------:R2:W5:Y:S02]  /*17d0*/  LDG.E.LTC128B.U16 R14, desc[UR12][R8.64+0x2] ;  /* 0x0000020c080e7981 */ /* 0x000564000c1e1520 */
.L_x_26:
[----:B------:R-:W-:Y:S05]  /*17e0*/  BSYNC B0 ;  /* 0x0000000000007941 */ /* 0x000fea0003800000 */
.L_x_25:
[----:B-----5:R-:W-:Y:S01]  /*17f0*/  IMAD.U32 R12, R14, 0x10000, RZ ;  /* 0x000100000e0c7824 */ /* 0x020fe200078e00ff */
[----:B------:R-:W-:Y:S01]  /*1800*/  ISETP.GT.AND P0, PT, R2, 0x8, PT ;  /* 0x000000080200780c */ /* 0x000fe20003f04270 */
[----:B0-----:R-:W-:Y:S01]  /*1810*/  @P1 IMAD.MOV.U32 R13, RZ, RZ, R17 ;  /* 0x000000ffff0d1224 */ /* 0x001fe200078e0011 */
[----:B------:R-:W-:Y:S01]  /*1820*/  BSSY B0, `(.L_x_27) ;  /* 0x000000a000007945 */ /* 0x000fe20003800000 */
[----:B------:R-:W-:Y:S01]  /*1830*/  FMUL R12, R12, R3 ;  /* 0x000000030c0c7220 */ /* 0x000fe20000400000 */
[----:B------:R-:W-:-:S03]  /*1840*/  ISETP.GT.AND P2, PT, R10, RZ, P0 ;  /* 0x000000ff0a00720c */ /* 0x000fc60000744270 */
[----:B------:R-:W-:-:S05]  /*1850*/  FFMA R12, R27, R0, R12 ;  /* 0x000000001b0c7223 */ /* 0x000fca000000000c */
[----:B------:R-:W-:-:S04]  /*1860*/  F2FP.BF16.F32.PACK_AB R12, RZ, R12 ;  /* 0x0000000cff0c723e */ /* 0x000fc800000010ff */
[----:B------:R-:W-:Y:S01]  /*1870*/  PRMT R11, R12, 0x7610, R11 ;  /* 0x000076100c0b7816 */ /* 0x000fe2000000000b */
[----:B------:R-:W-:-:S05]  /*1880*/  @P1 IMAD.MOV.U32 R12, RZ, RZ, R16 ;  /* 0x000000ffff0c1224 */ /* 0x000fca00078e0010 */
[----:B------:R0:W-:Y:S01]  /*1890*/  @P1 STG.E.U16 desc[UR12][R12.64+0x2], R11 ;  /* 0x0000020b0c001986 */ /* 0x0001e2000c10150c */
[----:B------:R-:W-:Y:S05]  /*18a0*/  @!P2 BRA `(.L_x_28) ;  /* 0x000000000004a947 */ /* 0x000fea0003800000 */
[----:B------:R3:W5:Y:S02]  /*18b0*/  LDG.E.LTC128B.U16 R14, desc[UR12][R4.64+0x10] ;  /* 0x0000100c040e7981 */ /* 0x000764000c1e1520 */
.L_x_28:
[----:B------:R-:W-:Y:S05]  /*18c0*/  BSYNC B0 ;  /* 0x0000000000007941 */ /* 0x000fea0003800000 */
.L_x_27:
[----:B0----5:R-:W-:Y:S01]  /*18d0*/  IMAD.U32 R12, R14, 0x10000, RZ ;  /* 0x000100000e0c7824 */ /* 0x021fe200078e00ff */
[----:B------:R-:W-:Y:S01]  /*18e0*/  ISETP.GT.AND P1, PT, R2, 0x9, PT ;  /* 0x000000090200780c */ /* 0x000fe20003f24270 */
[----:B------:R-:W-:Y:S02]  /*18f0*/  BSSY B0, `(.L_x_29) ;  /* 0x0000008000007945 */ /* 0x000fe40003800000 */
[----:B------:R-:W-:Y:S01]  /*1900*/  FMUL R11, R12, R3 ;  /* 0x000000030c0b7220 */ /* 0x000fe20000400000 */
[----:B------:R-:W-:-:S03]  /*1910*/  ISETP.GT.AND P3, PT, R10, RZ, P1 ;  /* 0x000000ff0a00720c */ /* 0x000fc60000f64270 */
[----:B------:R-:W-:-:S05]  /*1920*/  FFMA R11, R28, R0, R11 ;  /* 0x000000001c0b7223 */ /* 0x000fca000000000b */
[----:B------:R-:W-:-:S05]  /*1930*/  F2FP.BF16.F32.PACK_AB R11, RZ, R11 ;  /* 0x0000000bff0b723e */ /* 0x000fca00000010ff */
[----:B------:R0:W-:Y:S01]  /*1940*/  @P2 STG.E.U16 desc[UR12][R6.64+0x10], R11 ;  /* 0x0000100b06002986 */ /* 0x0001e2000c10150c */
[----:B------:R-:W-:Y:S05]  /*1950*/  @!P3 BRA `(.L_x_30) ;  /* 0x000000000004b947 */ /* 0x000fea0003800000 */
[----:B------:R4:W5:Y:S02]  /*1960*/  LDG.E.LTC128B.U16 R14, desc[UR12][R4.64+0x12] ;  /* 0x0000120c040e7981 */ /* 0x000964000c1e1520 */
.L_x_30:
[----:B------:R-:W-:Y:S05]  /*1970*/  BSYNC B0 ;  /* 0x0000000000007941 */ /* 0x000fea0003800000 */
.L_x_29:
[----:B-----5:R-:W-:Y:S01]  /*1980*/  IMAD.U32 R12, R14, 0x10000, RZ ;  /* 0x000100000e0c7824 */ /* 0x020fe200078e00ff */
[----:B------:R-:W-:Y:S01]  /*1990*/  ISETP.GT.AND P0, PT, R10, 0x8, P0 ;  /* 0x000000080a00780c */ /* 0x000fe20000704270 */
[----:B------:R-:W-:Y:S02]  /*19a0*/  BSSY B0, `(.L_x_31) ;  /* 0x0000007000007945 */ /* 0x000fe40003800000 */
[----:B------:R-:W-:-:S04]  /*19b0*/  FMUL R12, R12, R3 ;  /* 0x000000030c0c7220 */ /* 0x000fc80000400000 */
[----:B------:R-:W-:-:S05]  /*19c0*/  FFMA R12, R29, R0, R12 ;  /* 0x000000001d0c7223 */ /* 0x000fca000000000c */
[----:B------:R-:W-:-:S05]  /*19d0*/  F2FP.BF16.F32.PACK_AB R12, RZ, R12 ;  /* 0x0000000cff0c723e */ /* 0x000fca00000010ff */
[----:B------:R0:W-:Y:S01]  /*19e0*/  @P3 STG.E.U16 desc[UR12][R6.64+0x12], R12 ;  /* 0x0000120c06003986 */ /* 0x0001e2000c10150c */
[----:B------:R-:W-:Y:S05]  /*19f0*/  @!P0 BRA `(.L_x_32) ;  /* 0x0000000000048947 */ /* 0x000fea0003800000 */
[----:B------:R0:W5:Y:S02]  /*1a00*/  LDG.E.LTC128B.U16 R14, desc[UR12][R8.64+0x10] ;  /* 0x0000100c080e7981 */ /* 0x000164000c1e1520 */
.L_x_32:
[----:B------:R-:W-:Y:S05]  /*1a10*/  BSYNC B0 ;  /* 0x0000000000007941 */ /* 0x000fea0003800000 */
.L_x_31:
[----:B0----5:R-:W-:Y:S01]  /*1a20*/  IMAD.U32 R12, R14, 0x10000, RZ ;  /* 0x000100000e0c7824 */ /* 0x021fe200078e00ff */
[----:B------:R-:W-:Y:S01]  /*1a30*/  ISETP.GT.AND P1, PT, R10, 0x8, P1 ;  /* 0x000000080a00780c */ /* 0x000fe20000f24270 */
[----:B------:R-:W-:Y:S01]  /*1a40*/  @P0 IMAD.MOV.U32 R13, RZ, RZ, R17 ;  /* 0x000000ffff0d0224 */ /* 0x000fe200078e0011 */
[----:B------:R-:W-:Y:S01]  /*1a50*/  BSSY B0, `(.L_x_33) ;  /* 0x0000008000007945 */ /* 0x000fe20003800000 */
[----:B------:R-:W-:Y:S01]  /*1a60*/  FMUL R11, R12, R3 ;  /* 0x000000030c0b7220 */ /* 0x000fe20000400000 */
[----:B------:R-:W-:-:S03]  /*1a70*/  @P0 IMAD.MOV.U32 R12, RZ, RZ, R16 ;  /* 0x000000ffff0c0224 */ /* 0x000fc600078e0010 */
[----:B------:R-:W-:-:S05]  /*1a80*/  FFMA R11, R30, R0, R11 ;  /* 0x000000001e0b7223 */ /* 0x000fca000000000b */
[----:B------:R-:W-:-:S05]  /*1a90*/  F2FP.BF16.F32.PACK_AB R11, RZ, R11 ;  /* 0x0000000bff0b723e */ /* 0x000fca00000010ff */
[----:B------:R0:W-:Y:S01]  /*1aa0*/  @P0 STG.E.U16 desc[UR12][R12.64+0x10], R11 ;  /* 0x0000100b0c000986 */ /* 0x0001e2000c10150c */
[----:B------:R-:W-:Y:S05]  /*1ab0*/  @!P1 BRA `(.L_x_34) ;  /* 0x0000000000049947 */ /* 0x000fea0003800000 */
[----:B------:R0:W5:Y:S02]  /*1ac0*/  LDG.E.LTC128B.U16 R14, desc[UR12][R8.64+0x12] ;  /* 0x0000120c080e7981 */ /* 0x000164000c1e1520 */
.L_x_34:
[----:B------:R-:W-:Y:S05]  /*1ad0*/  BSYNC B0 ;  /* 0x0000000000007941 */ /* 0x000fea0003800000 */
.L_x_33:
[----:B0----5:R-:W-:Y:S01]  /*1ae0*/  IMAD.U32 R12, R14, 0x10000, RZ ;  /* 0x000100000e0c7824 */ /* 0x021fe200078e00ff */
[----:B------:R-:W-:Y:S01]  /*1af0*/  ISETP.GT.AND P0, PT, R2, 0x10, PT ;  /* 0x000000100200780c */ /* 0x000fe20003f04270 */
[----:B------:R-:W-:Y:S01]  /*1b00*/  @P1 IMAD.MOV.U32 R13, RZ, RZ, R17 ;  /* 0x000000ffff0d1224 */ /* 0x000fe200078e0011 */
        /* <DEDUP_REMOVED lines=10> */
.L_x_36:
[----:B------:R-:W-:Y:S05]  /*1bb0*/  BSYNC B0 ;  /* 0x0000000000007941 */ /* 0x000fea0003800000 */
.L_x_35:
        /* <DEDUP_REMOVED lines=10> */
.L_x_38:
[----:B------:R-:W-:Y:S05]  /*1c60*/  BSYNC B0 ;  /* 0x0000000000007941 */ /* 0x000fea0003800000 */
.L_x_37:
        /* <DEDUP_REMOVED lines=9> */
.L_x_40:
[----:B------:R-:W-:Y:S05]  /*1d00*/  BSYNC B0 ;  /* 0x0000000000007941 */ /* 0x000fea0003800000 */
.L_x_39:
        /* <DEDUP_REMOVED lines=11> */
.L_x_42:
[----:B------:R-:W-:Y:S05]  /*1dc0*/  BSYNC B0 ;  /* 0x0000000000007941 */ /* 0x000fea0003800000 */
.L_x_41:
        /* <DEDUP_REMOVED lines=13> */
.L_x_44:
[----:B------:R-:W-:Y:S05]  /*1ea0*/  BSYNC B0 ;  /* 0x0000000000007941 */ /* 0x000fea0003800000 */
.L_x_43:
        /* <DEDUP_REMOVED lines=10> */
.L_x_46:
[----:B------:R-:W-:Y:S05]  /*1f50*/  BSYNC B0 ;  /* 0x0000000000007941 */ /* 0x000fea0003800000 */
.L_x_45:
        /* <DEDUP_REMOVED lines=9> */
.L_x_48:
[----:B------:R-:W-:Y:S05]  /*1ff0*/  BSYNC B0 ;  /* 0x0000000000007941 */ /* 0x000fea0003800000 */
.L_x_47:
        /* <DEDUP_REMOVED lines=11> */
.L_x_50:
[----:B------:R-:W-:Y:S05]  /*20b0*/  BSYNC B0 ;  /* 0x0000000000007941 */ /* 0x000fea0003800000 */
.L_x_49:
        /* <DEDUP_REMOVED lines=13> */
.L_x_52:
[----:B------:R-:W-:Y:S05]  /*2190*/  BSYNC B0 ;  /* 0x0000000000007941 */ /* 0x000fea0003800000 */
.L_x_51:
        /* <DEDUP_REMOVED lines=10> */
.L_x_54:
[----:B------:R-:W-:Y:S05]  /*2240*/  BSYNC B0 ;  /* 0x0000000000007941 */ /* 0x000fea0003800000 */
.L_x_53:
        /* <DEDUP_REMOVED lines=9> */
.L_x_56:
[----:B------:R-:W-:Y:S05]  /*22e0*/  BSYNC B0 ;  /* 0x0000000000007941 */ /* 0x000fea0003800000 */
.L_x_55:
        /* <DEDUP_REMOVED lines=11> */
.L_x_58:
[----:B------:R-:W-:Y:S05]  /*23a0*/  BSYNC B0 ;  /* 0x0000000000007941 */ /* 0x000fea0003800000 */
.L_x_57:
        /* <DEDUP_REMOVED lines=13> */
.L_x_60:
[----:B------:R-:W-:Y:S05]  /*2480*/  BSYNC B0 ;  /* 0x0000000000007941 */ /* 0x000fea0003800000 */
.L_x_59:
        /* <DEDUP_REMOVED lines=10> */
.L_x_62:
[----:B------:R-:W-:Y:S05]  /*2530*/  BSYNC B0 ;  /* 0x0000000000007941 */ /* 0x000fea0003800000 */
.L_x_61:
        /* <DEDUP_REMOVED lines=9> */
.L_x_64:
[----:B------:R-:W-:Y:S05]  /*25d0*/  BSYNC B0 ;  /* 0x0000000000007941 */ /* 0x000fea0003800000 */
.L_x_63:
        /* <DEDUP_REMOVED lines=11> */
.L_x_66:
[----:B------:R-:W-:Y:S05]  /*2690*/  BSYNC B0 ;  /* 0x0000000000007941 */ /* 0x000fea0003800000 */
.L_x_65:
        /* <DEDUP_REMOVED lines=13> */
.L_x_68:
[----:B------:R-:W-:Y:S05]  /*2770*/  BSYNC B0 ;  /* 0x0000000000007941 */ /* 0x000fea0003800000 */
.L_x_67:
        /* <DEDUP_REMOVED lines=10> */
.L_x_70:
[----:B------:R-:W-:Y:S05]  /*2820*/  BSYNC B0 ;  /* 0x0000000000007941 */ /* 0x000fea0003800000 */
.L_x_69:
        /* <DEDUP_REMOVED lines=9> */
.L_x_72:
[----:B------:R-:W-:Y:S05]  /*28c0*/  BSYNC B0 ;  /* 0x0000000000007941 */ /* 0x000fea0003800000 */
.L_x_71:
        /* <DEDUP_REMOVED lines=11> */
.L_x_74:
[----:B------:R-:W-:Y:S05]  /*2980*/  BSYNC B0 ;  /* 0x0000000000007941 */ /* 0x000fea0003800000 */
.L_x_73:
        /* <DEDUP_REMOVED lines=13> */
.L_x_76:
[----:B------:R-:W-:Y:S05]  /*2a60*/  BSYNC B0 ;  /* 0x0000000000007941 */ /* 0x000fea0003800000 */
.L_x_75:
        /* <DEDUP_REMOVED lines=10> */
.L_x_78:
[----:B------:R-:W-:Y:S05]  /*2b10*/  BSYNC B0 ;  /* 0x0000000000007941 */ /* 0x000fea0003800000 */
.L_x_77:
        /* <DEDUP_REMOVED lines=9> */
.L_x_80:
[----:B------:R-:W-:Y:S05]  /*2bb0*/  BSYNC B0 ;  /* 0x0000000000007941 */ /* 0x000fea0003800000 */
.L_x_79:
        /* <DEDUP_REMOVED lines=11> */
.L_x_82:
[----:B------:R-:W-:Y:S05]  /*2c70*/  BSYNC B0 ;  /* 0x0000000000007941 */ /* 0x000fea0003800000 */
.L_x_81:
        /* <DEDUP_REMOVED lines=13> */
.L_x_84:
[----:B------:R-:W-:Y:S05]  /*2d50*/  BSYNC B0 ;  /* 0x0000000000007941 */ /* 0x000fea0003800000 */
.L_x_83:
        /* <DEDUP_REMOVED lines=10> */
.L_x_86:
[----:B------:R-:W-:Y:S05]  /*2e00*/  BSYNC B0 ;  /* 0x0000000000007941 */ /* 0x000fea0003800000 */
.L_x_85:
        /* <DEDUP_REMOVED lines=9> */
.L_x_88:
[----:B------:R-:W-:Y:S05]  /*2ea0*/  BSYNC B0 ;  /* 0x0000000000007941 */ /* 0x000fea0003800000 */
.L_x_87:
        /* <DEDUP_REMOVED lines=11> */
.L_x_90:
[----:B------:R-:W-:Y:S05]  /*2f60*/  BSYNC B0 ;  /* 0x0000000000007941 */ /* 0x000fea0003800000 */
.L_x_89:
        /* <DEDUP_REMOVED lines=13> */
.L_x_92:
[----:B------:R-:W-:Y:S05]  /*3040*/  BSYNC B0 ;  /* 0x0000000000007941 */ /* 0x000fea0003800000 */
.L_x_91:
        /* <DEDUP_REMOVED lines=10> */
.L_x_94:
[----:B------:R-:W-:Y:S05]  /*30f0*/  BSYNC B0 ;  /* 0x0000000000007941 */ /* 0x000fea0003800000 */
.L_x_93:
        /* <DEDUP_REMOVED lines=9> */
.L_x_96:
[----:B------:R-:W-:Y:S05]  /*3190*/  BSYNC B0 ;  /* 0x0000000000007941 */ /* 0x000fea0003800000 */
.L_x_95:
        /* <DEDUP_REMOVED lines=11> */
.L_x_98:
[----:B------:R-:W-:Y:S05]  /*3250*/  BSYNC B0 ;  /* 0x0000000000007941 */ /* 0x000fea0003800000 */
.L_x_97:
        /* <DEDUP_REMOVED lines=13> */
.L_x_100:
[----:B------:R-:W-:Y:S05]  /*3330*/  BSYNC B0 ;  /* 0x0000000000007941 */ /* 0x000fea0003800000 */
.L_x_99:
        /* <DEDUP_REMOVED lines=10> */
.L_x_102:
[----:B------:R-:W-:Y:S05]  /*33e0*/  BSYNC B0 ;  /* 0x0000000000007941 */ /* 0x000fea0003800000 */
.L_x_101:
        /* <DEDUP_REMOVED lines=9> */
.L_x_104:
[----:B------:R-:W-:Y:S05]  /*3480*/  BSYNC B0 ;  /* 0x0000000000007941 */ /* 0x000fea0003800000 */
.L_x_103:
        /* <DEDUP_REMOVED lines=11> */
.L_x_106:
[----:B------:R-:W-:Y:S05]  /*3540*/  BSYNC B0 ;  /* 0x0000000000007941 */ /* 0x000fea0003800000 */
.L_x_105:
        /* <DEDUP_REMOVED lines=13> */
.L_x_108:
[----:B------:R-:W-:Y:S05]  /*3620*/  BSYNC B0 ;  /* 0x0000000000007941 */ /* 0x000fea0003800000 */
.L_x_107:
        /* <DEDUP_REMOVED lines=10> */
.L_x_110:
[----:B------:R-:W-:Y:S05]  /*36d0*/  BSYNC B0 ;  /* 0x0000000000007941 */ /* 0x000fea0003800000 */
.L_x_109:
        /* <DEDUP_REMOVED lines=9> */
.L_x_112:
[----:B------:R-:W-:Y:S05]  /*3770*/  BSYNC B0 ;  /* 0x0000000000007941 */ /* 0x000fea0003800000 */
.L_x_111:
        /* <DEDUP_REMOVED lines=11> */
.L_x_114:
[----:B------:R-:W-:Y:S05]  /*3830*/  BSYNC B0 ;  /* 0x0000000000007941 */ /* 0x000fea0003800000 */
.L_x_113:
        /* <DEDUP_REMOVED lines=13> */
.L_x_116:
[----:B------:R-:W-:Y:S05]  /*3910*/  BSYNC B0 ;  /* 0x0000000000007941 */ /* 0x000fea0003800000 */
.L_x_115:
        /* <DEDUP_REMOVED lines=10> */
.L_x_118:
[----:B------:R-:W-:Y:S05]  /*39c0*/  BSYNC B0 ;  /* 0x0000000000007941 */ /* 0x000fea0003800000 */
.L_x_117:
        /* <DEDUP_REMOVED lines=9> */
.L_x_120:
[----:B------:R-:W-:Y:S05]  /*3a60*/  BSYNC B0 ;  /* 0x0000000000007941 */ /* 0x000fea0003800000 */
.L_x_119:
        /* <DEDUP_REMOVED lines=11> */
.L_x_122:
[----:B------:R-:W-:Y:S05]  /*3b20*/  BSYNC B0 ;  /* 0x0000000000007941 */ /* 0x000fea0003800000 */
.L_x_121:
        /* <DEDUP_REMOVED lines=13> */
.L_x_124:
[----:B------:R-:W-:Y:S05]  /*3c00*/  BSYNC B0 ;  /* 0x0000000000007941 */ /* 0x000fea0003800000 */
.L_x_123:
        /* <DEDUP_REMOVED lines=10> */
.L_x_126:
[----:B------:R-:W-:Y:S05]  /*3cb0*/  BSYNC B0 ;  /* 0x0000000000007941 */ /* 0x000fea0003800000 */
.L_x_125:
        /* <DEDUP_REMOVED lines=9> */
.L_x_128:
[----:B------:R-:W-:Y:S05]  /*3d50*/  BSYNC B0 ;  /* 0x0000000000007941 */ /* 0x000fea0003800000 */
.L_x_127:
        /* <DEDUP_REMOVED lines=11> */
.L_x_130:
[----:B------:R-:W-:Y:S05]  /*3e10*/  BSYNC B0 ;  /* 0x0000000000007941 */ /* 0x000fea0003800000 */
.L_x_129:
        /* <DEDUP_REMOVED lines=13> */
.L_x_132:
[----:B------:R-:W-:Y:S05]  /*3ef0*/  BSYNC B0 ;  /* 0x0000000000007941 */ /* 0x000fea0003800000 */
.L_x_131:
        /* <DEDUP_REMOVED lines=10> */
.L_x_134:
[----:B------:R-:W-:Y:S05]  /*3fa0*/  BSYNC B0 ;  /* 0x0000000000007941 */ /* 0x000fea0003800000 */
.L_x_133:
        /* <DEDUP_REMOVED lines=9> */
.L_x_136:
[----:B------:R-:W-:Y:S05]  /*4040*/  BSYNC B0 ;  /* 0x0000000000007941 */ /* 0x000fea0003800000 */
.L_x_135:
        /* <DEDUP_REMOVED lines=11> */
.L_x_138:
[----:B------:R-:W-:Y:S05]  /*4100*/  BSYNC B0 ;  /* 0x0000000000007941 */ /* 0x000fea0003800000 */
.L_x_137:
        /* <DEDUP_REMOVED lines=13> */
.L_x_140:
[----:B------:R-:W-:Y:S05]  /*41e0*/  BSYNC B0 ;  /* 0x0000000000007941 */ /* 0x000fea0003800000 */
.L_x_139:
        /* <DEDUP_REMOVED lines=10> */
.L_x_142:
[----:B------:R-:W-:Y:S05]  /*4290*/  BSYNC B0 ;  /* 0x0000000000007941 */ /* 0x000fea0003800000 */
.L_x_141:
        /* <DEDUP_REMOVED lines=9> */
.L_x_144:
[----:B------:R-:W-:Y:S05]  /*4330*/  BSYNC B0 ;  /* 0x0000000000007941 */ /* 0x000fea0003800000 */
.L_x_143:
[----:B0----5:R-:W-:Y:S01]  /*4340*/  IMAD.U32 R2, R14, 0x10000, RZ ;  /* 0x000100000e027824 */ /* 0x021fe200078e00ff */
[----:B------:R-:W-:Y:S01]  /*4350*/  ISETP.GT.AND P1, PT, R10, 0x8, P1 ;  /* 0x000000080a00780c */ /* 0x000fe20000f24270 */
[----:B-1-34-:R-:W-:Y:S01]  /*4360*/  @P0 IMAD.MOV.U32 R4, RZ, RZ, R16 ;  /* 0x000000ffff040224 */ /* 0x01afe200078e0010 */
[----:B------:R-:W-:Y:S01]  /*4370*/  BSSY B0, `(.L_x_145) ;  /* 0x0000009000007945 */ /* 0x000fe20003800000 */
[----:B------:R-:W-:-:S04]  /*4380*/  FMUL R5, R2, R3 ;  /* 0x0000000302057220 */ /* 0x000fc80000400000 */
[----:B------:R-:W-:-:S05]  /*4390*/  FFMA R5, R86, R0, R5 ;  /* 0x0000000056057223 */ /* 0x000fca0000000005 */
[----:B------:R-:W-:-:S04]  /*43a0*/  F2FP.BF16.F32.PACK_AB R5, RZ, R5 ;  /* 0x00000005ff05723e */ /* 0x000fc800000010ff */
[----:B------:R-:W-:Y:S01]  /*43b0*/  PRMT R2, R5, 0x7610, R2 ;  /* 0x0000761005027816 */ /* 0x000fe20000000002 */
[----:B------:R-:W-:-:S05]  /*43c0*/  @P0 IMAD.MOV.U32 R5, RZ, RZ, R17 ;  /* 0x000000ffff050224 */ /* 0x000fca00078e0011 */
[----:B------:R0:W-:Y:S01]  /*43d0*/  @P0 STG.E.U16 desc[UR12][R4.64+0xf0], R2 ;  /* 0x0000f00204000986 */ /* 0x0001e2000c10150c */
[----:B------:R-:W-:Y:S05]  /*43e0*/  @!P1 BRA `(.L_x_146) ;  /* 0x0000000000049947 */ /* 0x000fea0003800000 */
[----:B------:R1:W5:Y:S02]  /*43f0*/  LDG.E.LTC128B.U16 R14, desc[UR12][R8.64+0xf2] ;  /* 0x0000f20c080e7981 */ /* 0x000364000c1e1520 */
.L_x_146:
[----:B------:R-:W-:Y:S05]  /*4400*/  BSYNC B0 ;  /* 0x0000000000007941 */ /* 0x000fea0003800000 */
.L_x_145:
[----:B-----5:R-:W-:-:S04]  /*4410*/  IMAD.U32 R14, R14, 0x10000, RZ ;  /* 0x000100000e0e7824 */ /* 0x020fc800078e00ff */
[----:B------:R-:W-:-:S04]  /*4420*/  FMUL R14, R14, R3 ;  /* 0x000000030e0e7220 */ /* 0x000fc80000400000 */
[----:B------:R-:W-:Y:S01]  /*4430*/  FFMA R14, R87, R0, R14 ;  /* 0x00000000570e7223 */ /* 0x000fe2000000000e */
[----:B------:R-:W-:Y:S06]  /*4440*/  @!P1 EXIT ;  /* 0x000000000000994d */ /* 0x000fec0003800000 */
[----:B------:R-:W-:-:S05]  /*4450*/  F2FP.BF16.F32.PACK_AB R14, RZ, R14 ;  /* 0x0000000eff0e723e */ /* 0x000fca00000010ff */
[----:B------:R-:W-:Y:S01]  /*4460*/  STG.E.U16 desc[UR12][R16.64+0xf2], R14 ;  /* 0x0000f20e10007986 */ /* 0x000fe2000c10150c */
[----:B------:R-:W-:Y:S05]  /*4470*/  EXIT ;  /* 0x000000000000794d */ /* 0x000fea0003800000 */
.L_x_22:
[----:B------:R-:W-:Y:S01]  /*4480*/  ISETP.GT.AND P3, PT, R2, 0x1, PT ;  /* 0x000000010200780c */ /* 0x000fe20003f64270 */
[----:B------:R-:W-:Y:S01]  /*4490*/  ULDC.64 UR4, c[0x0][0x5c8] ;  /* 0x0001720000047ab9 */ /* 0x000fe20000000a00 */
[-C--:B------:R-:W-:Y:S01]  /*44a0*/  FMUL R24, R24, R0.reuse ;  /* 0x0000000018187220 */ /* 0x080fe20000400000 */
[-C--:B------:R-:W-:Y:S01]  /*44b0*/  FMUL R25, R25, R0.reuse ;  /* 0x0000000019197220 */ /* 0x080fe20000400000 */
[----:B------:R-:W-:Y:S01]  /*44c0*/  ISETP.GT.AND P4, PT, R10, RZ, P3 ;  /* 0x000000ff0a00720c */ /* 0x000fe20001f84270 */
[-C--:B------:R-:W-:Y:S01]  /*44d0*/  FMUL R26, R26, R0.reuse ;  /* 0x000000001a1a7220 */ /* 0x080fe20000400000 */
[----:B------:R-:W-:Y:S01]  /*44e0*/  LEA R4, P1, R12, UR4, 0x1 ;  /* 0x000000040c047c11 */ /* 0x000fe2000f8208ff */
[----:B------:R-:W-:Y:S01]  /*44f0*/  FMUL R27, R27, R0 ;  /* 0x000000001b1b7220 */ /* 0x000fe20000400000 */
[----:B------:R-:W-:Y:S01]  /*4500*/  F2FP.BF16.F32.PACK_AB R24, RZ, R24 ;  /* 0x00000018ff18723e */ /* 0x000fe200000010ff */
[-C--:B------:R-:W-:Y:S01]  /*4510*/  FMUL R28, R28, R0.reuse ;  /* 0x000000001c1c7220 */ /* 0x080fe20000400000 */
[----:B------:R-:W-:Y:S01]  /*4520*/  LEA.HI.X R5, R12, UR5, R7, 0x1, P1 ;  /* 0x000000050c057c11 */ /* 0x000fe200088f0c07 */
[-C--:B------:R-:W-:Y:S01]  /*4530*/  FMUL R29, R29, R0.reuse ;  /* 0x000000001d1d7220 */ /* 0x080fe20000400000 */
[----:B------:R-:W-:Y:S01]  /*4540*/  F2FP.BF16.F32.PACK_AB R25, RZ, R25 ;  /* 0x00000019ff19723e */ /* 0x000fe200000010ff */
[-C--:B------:R-:W-:Y:S01]  /*4550*/  FMUL R30, R30, R0.reuse ;  /* 0x000000001e1e7220 */ /* 0x080fe20000400000 */
[----:B------:R-:W-:Y:S01]  /*4560*/  ISETP.GT.AND P3, PT, R10, 0x8, P3 ;  /* 0x000000080a00780c */ /* 0x000fe20001f64270 */
[----:B------:R-:W-:Y:S01]  /*4570*/  @P2 STG.E.U16 desc[UR12][R4.64], R24 ;  /* 0x0000001804002986 */ /* 0x000fe2000c10150c */
[----:B------:R-:W-:Y:S01]  /*4580*/  SHF.L.U64.HI R11, R16, 0x1, R11 ;  /* 0x00000001100b7819 */ /* 0x000fe2000001020b */
[----:B------:R-:W-:Y:S01]  /*4590*/  FMUL R31, R31, R0 ;  /* 0x000000001f1f7220 */ /* 0x000fe20000400000 */
[----:B------:R-:W-:Y:S01]  /*45a0*/  ISETP.GT.AND P2, PT, R10, 0x8, P0 ;  /* 0x000000080a00780c */ /* 0x000fe20000744270 */
[----:B------:R-:W-:Y:S01]  /*45b0*/  @P4 STG.E.U16 desc[UR12][R4.64+0x2], R25 ;  /* 0x0000021904004986 */ /* 0x000fe2000c10150c */
[----:B------:R-:W-:Y:S01]  /*45c0*/  LEA R16, P4, R16, R4, 0x1 ;  /* 0x0000000410107211 */ /* 0x000fe200078808ff */
[-C--:B------:R-:W-:Y:S01]  /*45d0*/  FMUL R32, R32, R0.reuse ;  /* 0x0000000020207220 */ /* 0x080fe20000400000 */
[C---:B------:R-:W-:Y:S01]  /*45e0*/  ISETP.GT.AND P1, PT, R2.reuse, 0x8, PT ;  /* 0x000000080200780c */ /* 0x040fe20003f24270 */
[-C--:B------:R-:W-:Y:S01]  /*45f0*/  FMUL R33, R33, R0.reuse ;  /* 0x0000000021217220 */ /* 0x080fe20000400000 */
[----:B------:R-:W-:Y:S01]  /*4600*/  ISETP.GT.AND P0, PT, R2, 0x9, PT ;  /* 0x000000090200780c */ /* 0x000fe20003f04270 */
[----:B------:R-:W-:Y:S01]  /*4610*/  IMAD.X R17, R11, 0x1, R5, P4 ;  /* 0x000000010b117824 */ /* 0x000fe200020e0605 */
[C---:B------:R-:W-:Y:S01]  /*4620*/  ISETP.GT.AND P5, PT, R10.reuse, RZ, P1 ;  /* 0x000000ff0a00720c */ /* 0x040fe20000fa4270 */
[--C-:B------:R-:W-:Y:S01]  /*4630*/  @P3 IMAD.MOV.U32 R6, RZ, RZ, R16.reuse ;  /* 0x000000ffff063224 */ /* 0x100fe200078e0010 */
[C---:B------:R-:W-:Y:S01]  /*4640*/  ISETP.GT.AND P4, PT, R10.reuse, RZ, P0 ;  /* 0x000000ff0a00720c */ /* 0x040fe20000784270 */
[--C-:B------:R-:W-:Y:S01]  /*4650*/  @P3 IMAD.MOV.U32 R7, RZ, RZ, R17.reuse ;  /* 0x000000ffff073224 */ /* 0x100fe200078e0011 */
[----:B------:R-:W-:Y:S01]  /*4660*/  ISETP.GT.AND P1, PT, R10, 0x8, P1 ;  /* 0x000000080a00780c */ /* 0x000fe20000f24270 */
[----:B------:R-:W-:Y:S01]  /*4670*/  FMUL R34, R34, R0 ;  /* 0x0000000022227220 */ /* 0x000fe20000400000 */
[----:B------:R-:W-:Y:S01]  /*4680*/  F2FP.BF16.F32.PACK_AB R26, RZ, R26 ;  /* 0x0000001aff1a723e */ /* 0x000fe200000010ff */
[-C--:B------:R-:W-:Y:S01]  /*4690*/  FMUL R35, R35, R0.reuse ;  /* 0x0000000023237220 */ /* 0x080fe20000400000 */
[----:B------:R-:W-:Y:S01]  /*46a0*/  F2FP.BF16.F32.PACK_AB R27, RZ, R27 ;  /* 0x0000001bff1b723e */ /* 0x000fe200000010ff */
[----:B------:R-:W-:Y:S01]  /*46b0*/  FMUL R36, R36, R0 ;  /* 0x0000000024247220 */ /* 0x000fe20000400000 */
[----:B------:R-:W-:Y:S01]  /*46c0*/  F2FP.BF16.F32.PACK_AB R28, RZ, R28 ;  /* 0x0000001cff1c723e */ /* 0x000fe200000010ff */
[----:B------:R-:W-:Y:S01]  /*46d0*/  @P2 STG.E.U16 desc[UR12][R16.64], R26 ;  /* 0x0000001a10002986 */ /* 0x000fe2000c10150c */
[----:B------:R-:W-:Y:S01]  /*46e0*/  F2FP.BF16.F32.PACK_AB R29, RZ, R29 ;  /* 0x0000001dff1d723e */ /* 0x000fe200000010ff */
[-C--:B------:R-:W-:Y:S01]  /*46f0*/  FMUL R37, R37, R0.reuse ;  /* 0x0000000025257220 */ /* 0x080fe20000400000 */
[----:B------:R-:W-:Y:S01]  /*4700*/  ISETP.GT.AND P2, PT, R10, 0x8, P0 ;  /* 0x000000080a00780c */ /* 0x000fe20000744270 */
[----:B------:R0:W-:Y:S01]  /*4710*/  @P3 STG.E.U16 desc[UR12][R6.64+0x2], R27 ;  /* 0x0000021b06003986 */ /* 0x0001e2000c10150c */
[----:B------:R-:W-:Y:S01]  /*4720*/  ISETP.GT.AND P3, PT, R2, 0x10, PT ;  /* 0x000000100200780c */ /* 0x000fe20003f64270 */
[----:B------:R-:W-:Y:S01]  /*4730*/  FMUL R38, R38, R0 ;  /* 0x0000000026267220 */ /* 0x000fe20000400000 */
[----:B------:R-:W-:Y:S01]  /*4740*/  F2FP.BF16.F32.PACK_AB R30, RZ, R30 ;  /* 0x0000001eff1e723e */ /* 0x000fe200000010ff */
[----:B------:R-:W-:Y:S01]  /*4750*/  @P5 STG.E.U16 desc[UR12][R4.64+0x10], R28 ;  /* 0x0000101c04005986 */ /* 0x000fe2000c10150c */
[----:B------:R-:W-:Y:S01]  /*4760*/  ISETP.GT.AND P0, PT, R2, 0x11, PT ;  /* 0x000000110200780c */ /* 0x000fe20003f04270 */
[-C--:B------:R-:W-:Y:S01]  /*4770*/  FMUL R39, R39, R0.reuse ;  /* 0x0000000027277220 */ /* 0x080fe20000400000 */
[----:B------:R-:W-:Y:S01]  /*4780*/  F2FP.BF16.F32.PACK_AB R31, RZ, R31 ;  /* 0x0000001fff1f723e */ /* 0x000fe200000010ff */
[----:B------:R-:W-:Y:S01]  /*4790*/  @P4 STG.E.U16 desc[UR12][R4.64+0x12], R29 ;  /* 0x0000121d04004986 */ /* 0x000fe2000c10150c */
[----:B------:R-:W-:Y:S01]  /*47a0*/  ISETP.GT.AND P4, PT, R10, RZ, P3 ;  /* 0x000000ff0a00720c */ /* 0x000fe20001f84270 */
[----:B------:R-:W-:Y:S01]  /*47b0*/  FMUL R40, R40, R0 ;  /* 0x0000000028287220 */ /* 0x000fe20000400000 */
[C---:B------:R-:W-:Y:S01]  /*47c0*/  ISETP.GT.AND P3, PT, R10.reuse, 0x8, P3 ;  /* 0x000000080a00780c */ /* 0x040fe20001f64270 */
[--C-:B0-----:R-:W-:Y:S01]  /*47d0*/  @P1 IMAD.MOV.U32 R6, RZ, RZ, R16.reuse ;  /* 0x000000ffff061224 */ /* 0x101fe200078e0010 */
[----:B------:R-:W-:Y:S01]  /*47e0*/  ISETP.GT.AND P5, PT, R10, RZ, P0 ;  /* 0x000000ff0a00720c */ /* 0x000fe200007a4270 */
[--C-:B------:R-:W-:Y:S01]  /*47f0*/  @P1 IMAD.MOV.U32 R7, RZ, RZ, R17.reuse ;  /* 0x000000ffff071224 */ /* 0x100fe200078e0011 */
[----:B------:R-:W-:Y:S01]  /*4800*/  F2FP.BF16.F32.PACK_AB R32, RZ, R32 ;  /* 0x00000020ff20723e */ /* 0x000fe200000010ff */
[-C--:B------:R-:W-:Y:S01]  /*4810*/  FMUL R41, R41, R0.reuse ;  /* 0x0000000029297220 */ /* 0x080fe20000400000 */
[----:B------:R-:W-:Y:S01]  /*4820*/  F2FP.BF16.F32.PACK_AB R33, RZ, R33 ;  /* 0x00000021ff21723e */ /* 0x000fe200000010ff */
[-C--:B------:R-:W-:Y:S01]  /*4830*/  FMUL R42, R42, R0.reuse ;  /* 0x000000002a2a7220 */ /* 0x080fe20000400000 */
[----:B------:R0:W-:Y:S01]  /*4840*/  @P1 STG.E.U16 desc[UR12][R6.64+0x10], R30 ;  /* 0x0000101e06001986 */ /* 0x0001e2000c10150c */
[----:B------:R-:W-:Y:S01]  /*4850*/  ISETP.GT.AND P1, PT, R10, 0x8, P0 ;  /* 0x000000080a00780c */ /* 0x000fe20000724270 */
[----:B------:R-:W-:Y:S01]  /*4860*/  FMUL R43, R43, R0 ;  /* 0x000000002b2b7220 */ /* 0x000fe20000400000 */
[----:B------:R-:W-:Y:S01]  /*4870*/  F2FP.BF16.F32.PACK_AB R34, RZ, R34 ;  /* 0x00000022ff22723e */ /* 0x000fe200000010ff */
[-C--:B------:R-:W-:Y:S01]  /*4880*/  FMUL R44, R44, R0.reuse ;  /* 0x000000002c2c7220 */ /* 0x080fe20000400000 */
[----:B------:R-:W-:Y:S01]  /*4890*/  F2FP.BF16.F32.PACK_AB R35, RZ, R35 ;  /* 0x00000023ff23723e */ /* 0x000fe200000010ff */
[-C--:B------:R-:W-:Y:S01]  /*48a0*/  FMUL R45, R45, R0.reuse ;  /* 0x000000002d2d7220 */ /* 0x080fe20000400000 */
[----:B------:R-:W-:Y:S01]  /*48b0*/  ISETP.GT.AND P0, PT, R2, 0x19, PT ;  /* 0x000000190200780c */ /* 0x000fe20003f04270 */
[----:B------:R-:W-:Y:S01]  /*48c0*/  FMUL R46, R46, R0 ;  /* 0x000000002e2e7220 */ /* 0x000fe20000400000 */
[----:B------:R-:W-:Y:S01]  /*48d0*/  F2FP.BF16.F32.PACK_AB R36, RZ, R36 ;  /* 0x00000024ff24723e */ /* 0x000fe200000010ff */
[----:B------:R-:W-:Y:S01]  /*48e0*/  FMUL R47, R47, R0 ;  /* 0x000000002f2f7220 */ /* 0x000fe20000400000 */
[----:B------:R-:W-:Y:S01]  /*48f0*/  F2FP.BF16.F32.PACK_AB R37, RZ, R37 ;  /* 0x00000025ff25723e */ /* 0x000fe200000010ff */
[--C-:B0-----:R-:W-:Y:S01]  /*4900*/  @P2 IMAD.MOV.U32 R6, RZ, RZ, R16.reuse ;  /* 0x000000ffff062224 */ /* 0x101fe200078e0010 */
[----:B------:R-:W-:Y:S01]  /*4910*/  F2FP.BF16.F32.PACK_AB R38, RZ, R38 ;  /* 0x00000026ff26723e */ /* 0x000fe200000010ff */
[--C-:B------:R-:W-:Y:S01]  /*4920*/  @P2 IMAD.MOV.U32 R7, RZ, RZ, R17.reuse ;  /* 0x000000ffff072224 */ /* 0x100fe200078e0011 */
[----:B------:R-:W-:Y:S01]  /*4930*/  F2FP.BF16.F32.PACK_AB R39, RZ, R39 ;  /* 0x00000027ff27723e */ /* 0x000fe200000010ff */
[----:B------:R-:W-:Y:S01]  /*4940*/  FMUL R48, R48, R0 ;  /* 0x0000000030307220 */ /* 0x000fe20000400000 */
[----:B------:R-:W-:Y:S01]  /*4950*/  F2FP.BF16.F32.PACK_AB R40, RZ, R40 ;  /* 0x00000028ff28723e */ /* 0x000fe200000010ff */
[-C--:B------:R-:W-:Y:S01]  /*4960*/  FMUL R49, R49, R0.reuse ;  /* 0x0000000031317220 */ /* 0x080fe20000400000 */
[----:B------:R0:W-:Y:S01]  /*4970*/  @P2 STG.E.U16 desc[UR12][R6.64+0x12], R31 ;  /* 0x0000121f06002986 */ /* 0x0001e2000c10150c */
[----:B------:R-:W-:Y:S01]  /*4980*/  ISETP.GT.AND P2, PT, R2, 0x18, PT ;  /* 0x000000180200780c */ /* 0x000fe20003f44270 */
[-C--:B------:R-:W-:Y:S01]  /*4990*/  FMUL R50, R50, R0.reuse ;  /* 0x0000000032327220 */ /* 0x080fe20000400000 */
[----:B------:R-:W-:Y:S01]  /*49a0*/  F2FP.BF16.F32.PACK_AB R41, RZ, R41 ;  /* 0x00000029ff29723e */ /* 0x000fe200000010ff */
[----:B------:R-:W-:Y:S01]  /*49b0*/  @P4 STG.E.U16 desc[UR12][R4.64+0x20], R32 ;  /* 0x0000202004004986 */ /* 0x000fe2000c10150c */
[C---:B------:R-:W-:Y:S01]  /*49c0*/  ISETP.GT.AND P4, PT, R10.reuse, RZ, P2 ;  /* 0x000000ff0a00720c */ /* 0x040fe20001784270 */
[-C--:B------:R-:W-:Y:S01]  /*49d0*/  FMUL R51, R51, R0.reuse ;  /* 0x0000000033337220 */ /* 0x080fe20000400000 */
[C---:B------:R-:W-:Y:S01]  /*49e0*/  ISETP.GT.AND P2, PT, R10.reuse, 0x8, P2 ;  /* 0x000000080a00780c */ /* 0x040fe20001744270 */
[----:B------:R-:W-:Y:S01]  /*49f0*/  @P5 STG.E.U16 desc[UR12][R4.64+0x22], R33 ;  /* 0x0000222104005986 */ /* 0x000fe2000c10150c */
[----:B------:R-:W-:Y:S01]  /*4a00*/  ISETP.GT.AND P5, PT, R10, RZ, P0 ;  /* 0x000000ff0a00720c */ /* 0x000fe200007a4270 */
[----:B------:R-:W-:Y:S01]  /*4a10*/  FMUL R52, R52, R0 ;  /* 0x0000000034347220 */ /* 0x000fe20000400000 */
[----:B------:R-:W-:Y:S01]  /*4a20*/  F2FP.BF16.F32.PACK_AB R42, RZ, R42 ;  /* 0x0000002aff2a723e */ /* 0x000fe200000010ff */
[--C-:B0-----:R-:W-:Y:S01]  /*4a30*/  @P3 IMAD.MOV.U32 R6, RZ, RZ, R16.reuse ;  /* 0x000000ffff063224 */ /* 0x101fe200078e0010 */
[----:B------:R-:W-:Y:S01]  /*4a40*/  F2FP.BF16.F32.PACK_AB R43, RZ, R43 ;  /* 0x0000002bff2b723e */ /* 0x000fe200000010ff */
[--C-:B------:R-:W-:Y:S01]  /*4a50*/  @P3 IMAD.MOV.U32 R7, RZ, RZ, R17.reuse ;  /* 0x000000ffff073224 */ /* 0x100fe200078e0011 */
[----:B------:R-:W-:Y:S01]  /*4a60*/  F2FP.BF16.F32.PACK_AB R44, RZ, R44 ;  /* 0x0000002cff2c723e */ /* 0x000fe200000010ff */
[-C--:B------:R-:W-:Y:S01]  /*4a70*/  FMUL R53, R53, R0.reuse ;  /* 0x0000000035357220 */ /* 0x080fe20000400000 */
[----:B------:R-:W-:Y:S01]  /*4a80*/  F2FP.BF16.F32.PACK_AB R45, RZ, R45 ;  /* 0x0000002dff2d723e */ /* 0x000fe200000010ff */
[-C--:B------:R-:W-:Y:S01]  /*4a90*/  FMUL R54, R54, R0.reuse ;  /* 0x0000000036367220 */ /* 0x080fe20000400000 */
[----:B------:R0:W-:Y:S01]  /*4aa0*/  @P3 STG.E.U16 desc[UR12][R6.64+0x20], R34 ;  /* 0x0000202206003986 */ /* 0x0001e2000c10150c */
[----:B------:R-:W-:Y:S01]  /*4ab0*/  ISETP.GT.AND P3, PT, R2, 0x20, PT ;  /* 0x000000200200780c */ /* 0x000fe20003f64270 */
[----:B------:R-:W-:Y:S01]  /*4ac0*/  FMUL R55, R55, R0 ;  /* 0x0000000037377220 */ /* 0x000fe20000400000 */
[----:B------:R-:W-:Y:S01]  /*4ad0*/  F2FP.BF16.F32.PACK_AB R46, RZ, R46 ;  /* 0x0000002eff2e723e */ /* 0x000fe200000010ff */
[-C--:B------:R-:W-:Y:S01]  /*4ae0*/  FMUL R56, R56, R0.reuse ;  /* 0x0000000038387220 */ /* 0x080fe20000400000 */
[----:B------:R-:W-:Y:S01]  /*4af0*/  F2FP.BF16.F32.PACK_AB R47, RZ, R47 ;  /* 0x0000002fff2f723e */ /* 0x000fe200000010ff */
[----:B------:R-:W-:Y:S01]  /*4b00*/  FMUL R57, R57, R0 ;  /* 0x0000000039397220 */ /* 0x000fe20000400000 */
[----:B------:R-:W-:Y:S01]  /*4b10*/  F2FP.BF16.F32.PACK_AB R48, RZ, R48 ;  /* 0x00000030ff30723e */ /* 0x000fe200000010ff */
[-C--:B------:R-:W-:Y:S01]  /*4b20*/  FMUL R58, R58, R0.reuse ;  /* 0x000000003a3a7220 */ /* 0x080fe20000400000 */
[----:B------:R-:W-:Y:S01]  /*4b30*/  F2FP.BF16.F32.PACK_AB R49, RZ, R49 ;  /* 0x00000031ff31723e */ /* 0x000fe200000010ff */
        /* <DEDUP_REMOVED lines=10> */
[----:B------:R-:W-:Y:S01]  /*4be0*/  ISETP.GT.AND P1, PT, R10, 0x8, P0 ;  /* 0x000000080a00780c */ /* 0x000fe20000724270 */
[-C--:B------:R-:W-:Y:S01]  /*4bf0*/  FMUL R62, R62, R0.reuse ;  /* 0x000000003e3e7220 */ /* 0x080fe20000400000 */
[----:B------:R-:W-:Y:S01]  /*4c00*/  ISETP.GT.AND P0, PT, R2, 0x21, PT ;  /* 0x000000210200780c */ /* 0x000fe20003f04270 */
        /* <DEDUP_REMOVED lines=65> */
[----:B0-----:R-:W-:Y:S01]  /*5020*/  @P1 IMAD.MOV.U32 R6, RZ, RZ, R16 ;  /* 0x000000ffff061224 */ /* 0x001fe200078e0010 */
[----:B------:R-:W-:Y:S01]  /*5030*/  F2FP.BF16.F32.PACK_AB R75, RZ, R75 ;  /* 0x0000004bff4b723e */ /* 0x000fe200000010ff */
[----:B------:R-:W-:Y:S01]  /*5040*/  @P1 IMAD.MOV.U32 R7, RZ, RZ, R17 ;  /* 0x000000ffff071224 */ /* 0x000fe200078e0011 */
        /* <DEDUP_REMOVED lines=10> */
[----:B------:R-:W-:Y:S01]  /*50f0*/  FMUL R0, R87, R0 ;  /* 0x0000000057007220 */ /* 0x000fe20000400000 */
[C---:B------:R-:W-:Y:S01]  /*5100*/  ISETP.GT.AND P3, PT, R10.reuse, 0x8, P3 ;  /* 0x000000080a00780c */ /* 0x040fe20001f64270 */
[----:B------:R-:W-:Y:S01]  /*5110*/  @P5 STG.E.U16 desc[UR12][R4.64+0x52], R45 ;  /* 0x0000522d04005986 */ /* 0x000fe2000c10150c */
[----:B------:R-:W-:-:S02]  /*5120*/  ISETP.GT.AND P5, PT, R10, RZ, P0 ;  /* 0x000000ff0a00720c */ /* 0x000fc400007a4270 */
[----:B------:R-:W-:Y:S01]  /*5130*/  F2FP.BF16.F32.PACK_AB R78, RZ, R78 ;  /* 0x0000004eff4e723e */ /* 0x000fe200000010ff */
[----:B0-----:R-:W-:Y:S01]  /*5140*/  @P2 IMAD.MOV.U32 R6, RZ, RZ, R16 ;  /* 0x000000ffff062224 */ /* 0x001fe200078e0010 */
[----:B------:R-:W-:Y:S01]  /*5150*/  F2FP.BF16.F32.PACK_AB R79, RZ, R79 ;  /* 0x0000004fff4f723e */ /* 0x000fe200000010ff */
[----:B------:R-:W-:Y:S01]  /*5160*/  @P2 IMAD.MOV.U32 R7, RZ, RZ, R17 ;  /* 0x000000ffff072224 */ /* 0x000fe200078e0011 */
[----:B------:R-:W-:Y:S02]  /*5170*/  F2FP.BF16.F32.PACK_AB R80, RZ, R80 ;  /* 0x00000050ff50723e */ /* 0x000fe400000010ff */
[----:B------:R-:W-:Y:S02]  /*5180*/  F2FP.BF16.F32.PACK_AB R81, RZ, R81 ;  /* 0x00000051ff51723e */ /* 0x000fe400000010ff */
[----:B------:R0:W-:Y:S01]  /*5190*/  @P2 STG.E.U16 desc[UR12][R6.64+0x50], R46 ;  /* 0x0000502e06002986 */ /* 0x0001e2000c10150c */
[----:B------:R-:W-:Y:S02]  /*51a0*/  ISETP.GT.AND P2, PT, R2, 0x38, PT ;  /* 0x000000380200780c */ /* 0x000fe40003f44270 */
[----:B------:R-:W-:-:S02]  /*51b0*/  F2FP.BF16.F32.PACK_AB R82, RZ, R82 ;  /* 0x00000052ff52723e */ /* 0x000fc400000010ff */
[----:B------:R-:W-:Y:S02]  /*51c0*/  F2FP.BF16.F32.PACK_AB R83, RZ, R83 ;  /* 0x00000053ff53723e */ /* 0x000fe400000010ff */
[----:B------:R-:W-:Y:S02]  /*51d0*/  F2FP.BF16.F32.PACK_AB R84, RZ, R84 ;  /* 0x00000054ff54723e */ /* 0x000fe400000010ff */
[----:B------:R-:W-:Y:S02]  /*51e0*/  F2FP.BF16.F32.PACK_AB R85, RZ, R85 ;  /* 0x00000055ff55723e */ /* 0x000fe400000010ff */
[----:B------:R-:W-:Y:S01]  /*51f0*/  F2FP.BF16.F32.PACK_AB R86, RZ, R86 ;  /* 0x00000056ff56723e */ /* 0x000fe200000010ff */
[----:B0-----:R-:W-:Y:S02]  /*5200*/  @P1 IMAD.MOV.U32 R6, RZ, RZ, R16 ;  /* 0x000000ffff061224 */ /* 0x001fe400078e0010 */
[----:B------:R-:W-:-:S05]  /*5210*/  @P1 IMAD.MOV.U32 R7, RZ, RZ, R17 ;  /* 0x000000ffff071224 */ /* 0x000fca00078e0011 */
[----:B------:R0:W-:Y:S01]  /*5220*/  @P1 STG.E.U16 desc[UR12][R6.64+0x52], R47 ;  /* 0x0000522f06001986 */ /* 0x0001e2000c10150c */
[----:B------:R-:W-:Y:S02]  /*5230*/  ISETP.GT.AND P1, PT, R10, 0x8, P0 ;  /* 0x000000080a00780c */ /* 0x000fe40000724270 */
[----:B------:R-:W-:Y:S01]  /*5240*/  ISETP.GT.AND P0, PT, R2, 0x39, PT ;  /* 0x000000390200780c */ /* 0x000fe20003f04270 */
[----:B------:R-:W-:Y:S01]  /*5250*/  @P4 STG.E.U16 desc[UR12][R4.64+0x60], R48 ;  /* 0x0000603004004986 */ /* 0x000fe2000c10150c */
[C---:B------:R-:W-:Y:S02]  /*5260*/  ISETP.GT.AND P4, PT, R10.reuse, RZ, P2 ;  /* 0x000000ff0a00720c */ /* 0x040fe40001784270 */
[C---:B------:R-:W-:Y:S01]  /*5270*/  ISETP.GT.AND P2, PT, R10.reuse, 0x8, P2 ;  /* 0x000000080a00780c */ /* 0x040fe20001744270 */
[----:B------:R-:W-:Y:S01]  /*5280*/  @P5 STG.E.U16 desc[UR12][R4.64+0x62], R49 ;  /* 0x0000623104005986 */ /* 0x000fe2000c10150c */
[----:B------:R-:W-:Y:S01]  /*5290*/  ISETP.GT.AND P5, PT, R10, RZ, P0 ;  /* 0x000000ff0a00720c */ /* 0x000fe200007a4270 */
[----:B0-----:R-:W-:-:S02]  /*52a0*/  @P3 IMAD.MOV.U32 R6, RZ, RZ, R16 ;  /* 0x000000ffff063224 */ /* 0x001fc400078e0010 */
[----:B------:R-:W-:-:S05]  /*52b0*/  @P3 IMAD.MOV.U32 R7, RZ, RZ, R17 ;  /* 0x000000ffff073224 */ /* 0x000fca00078e0011 */
[----:B------:R0:W-:Y:S01]  /*52c0*/  @P3 STG.E.U16 desc[UR12][R6.64+0x60], R50 ;  /* 0x0000603206003986 */ /* 0x0001e2000c10150c */
[----:B------:R-:W-:Y:S01]  /*52d0*/  ISETP.GT.AND P3, PT, R2, 0x40, PT ;  /* 0x000000400200780c */ /* 0x000fe20003f64270 */
        /* <DEDUP_REMOVED lines=37> */
[C---:B------:R-:W-:Y:S02]  /*5530*/  ISETP.GT.AND P5, PT, R10.reuse, RZ, P0 ;  /* 0x000000ff0a00720c */ /* 0x040fe400007a4270 */
[----:B------:R-:W-:Y:S01]  /*5540*/  ISETP.GT.AND P0, PT, R10, 0x8, P0 ;  /* 0x000000080a00780c */ /* 0x000fe20000704270 */
[----:B0-----:R-:W-:-:S02]  /*5550*/  @P2 IMAD.MOV.U32 R6, RZ, RZ, R16 ;  /* 0x000000ffff062224 */ /* 0x001fc400078e0010 */
[----:B------:R-:W-:-:S05]  /*5560*/  @P2 IMAD.MOV.U32 R7, RZ, RZ, R17 ;  /* 0x000000ffff072224 */ /* 0x000fca00078e0011 */
[----:B------:R0:W-:Y:S01]  /*5570*/  @P2 STG.E.U16 desc[UR12][R6.64+0x90], R62 ;  /* 0x0000903e06002986 */ /* 0x0001e2000c10150c */
[----:B------:R-:W-:Y:S01]  /*5580*/  ISETP.GT.AND P2, PT, R2, 0x59, PT ;  /* 0x000000590200780c */ /* 0x000fe20003f44270 */
[----:B0-----:R-:W-:Y:S02]  /*5590*/  @P1 IMAD.MOV.U32 R6, RZ, RZ, R16 ;  /* 0x000000ffff061224 */ /* 0x001fe400078e0010 */
[----:B------:R-:W-:-:S05]  /*55a0*/  @P1 IMAD.MOV.U32 R7, RZ, RZ, R17 ;  /* 0x000000ffff071224 */ /* 0x000fca00078e0011 */
[----:B------:R0:W-:Y:S01]  /*55b0*/  @P1 STG.E.U16 desc[UR12][R6.64+0x92], R63 ;  /* 0x0000923f06001986 */ /* 0x0001e2000c10150c */
[----:B------:R-:W-:-:S03]  /*55c0*/  ISETP.GT.AND P1, PT, R2, 0x58, PT ;  /* 0x000000580200780c */ /* 0x000fc60003f24270 */
[----:B------:R-:W-:Y:S01]  /*55d0*/  @P4 STG.E.U16 desc[UR12][R4.64+0xa0], R64 ;  /* 0x0000a04004004986 */ /* 0x000fe2000c10150c */
[C---:B------:R-:W-:Y:S02]  /*55e0*/  ISETP.GT.AND P4, PT, R10.reuse, RZ, P1 ;  /* 0x000000ff0a00720c */ /* 0x040fe40000f84270 */
[C---:B------:R-:W-:Y:S01]  /*55f0*/  ISETP.GT.AND P1, PT, R10.reuse, 0x8, P1 ;  /* 0x000000080a00780c */ /* 0x040fe20000f24270 */
[----:B------:R-:W-:Y:S01]  /*5600*/  @P5 STG.E.U16 desc[UR12][R4.64+0xa2], R65 ;  /* 0x0000a24104005986 */ /* 0x000fe2000c10150c */
[C---:B------:R-:W-:Y:S02]  /*5610*/  ISETP.GT.AND P5, PT, R10.reuse, RZ, P2 ;  /* 0x000000ff0a00720c */ /* 0x040fe400017a4270 */
[----:B------:R-:W-:Y:S01]  /*5620*/  ISETP.GT.AND P2, PT, R10, 0x8, P2 ;  /* 0x000000080a00780c */ /* 0x000fe20001744270 */
[----:B0-----:R-:W-:Y:S02]  /*5630*/  @P3 IMAD.MOV.U32 R6, RZ, RZ, R16 ;  /* 0x000000ffff063224 */ /* 0x001fe400078e0010 */
        /* <DEDUP_REMOVED lines=15> */
[----:B------:R0:W-:Y:S02]  /*5730*/  @P1 STG.E.U16 desc[UR12][R6.64+0xb0], R70 ;  /* 0x0000b04606001986 */ /* 0x0001e4000c10150c */
[----:B0-----:R-:W-:Y:S02]  /*5740*/  @P2 IMAD.MOV.U32 R6, RZ, RZ, R16 ;  /* 0x000000ffff062224 */ /* 0x001fe400078e0010 */
[----:B------:R-:W-:-:S05]  /*5750*/  @P2 IMAD.MOV.U32 R7, RZ, RZ, R17 ;  /* 0x000000ffff072224 */ /* 0x000fca00078e0011 */
[----:B------:R0:W-:Y:S01]  /*5760*/  @P2 STG.E.U16 desc[UR12][R6.64+0xb2], R71 ;  /* 0x0000b24706002986 */ /* 0x0001e2000c10150c */
[----:B------:R-:W-:-:S03]  /*5770*/  ISETP.GT.AND P2, PT, R2, 0x71, PT ;  /* 0x000000710200780c */ /* 0x000fc60003f44270 */
[----:B------:R-:W-:Y:S01]  /*5780*/  @P4 STG.E.U16 desc[UR12][R4.64+0xc0], R72 ;  /* 0x0000c04804004986 */ /* 0x000fe2000c10150c */
[----:B------:R-:W-:-:S03]  /*5790*/  ISETP.GT.AND P4, PT, R2, 0x68, PT ;  /* 0x000000680200780c */ /* 0x000fc60003f84270 */
[----:B------:R-:W-:Y:S01]  /*57a0*/  @P5 STG.E.U16 desc[UR12][R4.64+0xc2], R73 ;  /* 0x0000c24904005986 */ /* 0x000fe2000c10150c */
[----:B------:R-:W-:Y:S02]  /*57b0*/  ISETP.GT.AND P5, PT, R2, 0x69, PT ;  /* 0x000000690200780c */ /* 0x000fe40003fa4270 */
[C---:B------:R-:W-:Y:S01]  /*57c0*/  ISETP.GT.AND P1, PT, R10.reuse, RZ, P4 ;  /* 0x000000ff0a00720c */ /* 0x040fe20002724270 */
[----:B0-----:R-:W-:Y:S01]  /*57d0*/  @P3 IMAD.MOV.U32 R6, RZ, RZ, R16 ;  /* 0x000000ffff063224 */ /* 0x001fe200078e0010 */
[C---:B------:R-:W-:Y:S01]  /*57e0*/  ISETP.GT.AND P6, PT, R10.reuse, RZ, P5 ;  /* 0x000000ff0a00720c */ /* 0x040fe20002fc4270 */
[----:B------:R-:W-:Y:S01]  /*57f0*/  @P3 IMAD.MOV.U32 R7, RZ, RZ, R17 ;  /* 0x000000ffff073224 */ /* 0x000fe200078e0011 */
[----:B------:R-:W-:-:S04]  /*5800*/  ISETP.GT.AND P4, PT, R10, 0x8, P4 ;  /* 0x000000080a00780c */ /* 0x000fc80002784270 */
[----:B------:R0:W-:Y:S01]  /*5810*/  @P3 STG.E.U16 desc[UR12][R6.64+0xc0], R74 ;  /* 0x0000c04a06003986 */ /* 0x0001e2000c10150c */
[----:B------:R-:W-:-:S06]  /*5820*/  ISETP.GT.AND P3, PT, R2, 0x70, PT ;  /* 0x000000700200780c */ /* 0x000fcc0003f64270 */
[----:B------:R-:W-:Y:S02]  /*5830*/  @P6 IMAD.MOV.U32 R3, RZ, RZ, R5 ;  /* 0x000000ffff036224 */ /* 0x000fe400078e0005 */
[----:B0-----:R-:W-:Y:S02]  /*5840*/  @P0 IMAD.MOV.U32 R6, RZ, RZ, R16 ;  /* 0x000000ffff060224 */ /* 0x001fe400078e0010 */
[----:B------:R-:W-:-:S05]  /*5850*/  @P0 IMAD.MOV.U32 R7, RZ, RZ, R17 ;  /* 0x000000ffff070224 */ /* 0x000fca00078e0011 */
[----:B------:R-:W-:Y:S01]  /*5860*/  @P0 STG.E.U16 desc[UR12][R6.64+0xc2], R75 ;  /* 0x0000c24b06000986 */ /* 0x000fe2000c10150c */
[----:B------:R-:W-:-:S03]  /*5870*/  ISETP.GT.AND P0, PT, R2, 0x79, PT ;  /* 0x000000790200780c */ /* 0x000fc60003f04270 */
[----:B------:R-:W-:Y:S01]  /*5880*/  @P1 STG.E.U16 desc[UR12][R4.64+0xd0], R76 ;  /* 0x0000d04c04001986 */ /* 0x000fe2000c10150c */
[----:B------:R-:W-:Y:S01]  /*5890*/  ISETP.GT.AND P1, PT, R2, 0x78, PT ;  /* 0x000000780200780c */ /* 0x000fe20003f24270 */
[----:B------:R-:W-:-:S05]  /*58a0*/  @P6 IMAD.MOV.U32 R2, RZ, RZ, R4 ;  /* 0x000000ffff026224 */ /* 0x000fca00078e0004 */
[----:B------:R0:W-:Y:S01]  /*58b0*/  @P6 STG.E.U16 desc[UR12][R2.64+0xd2], R77 ;  /* 0x0000d24d02006986 */ /* 0x0001e2000c10150c */
[C---:B------:R-:W-:Y:S02]  /*58c0*/  ISETP.GT.AND P6, PT, R10.reuse, 0x8, P5 ;  /* 0x000000080a00780c */ /* 0x040fe40002fc4270 */
[C---:B------:R-:W-:Y:S02]  /*58d0*/  ISETP.GT.AND P5, PT, R10.reuse, RZ, P3 ;  /* 0x000000ff0a00720c */ /* 0x040fe40001fa4270 */
[----:B------:R-:W-:Y:S01]  /*58e0*/  ISETP.GT.AND P3, PT, R10, 0x8, P3 ;  /* 0x000000080a00780c */ /* 0x000fe20001f64270 */
[----:B0-----:R-:W-:Y:S02]  /*58f0*/  @P4 IMAD.MOV.U32 R2, RZ, RZ, R16 ;  /* 0x000000ffff024224 */ /* 0x001fe400078e0010 */
[----:B------:R-:W-:-:S05]  /*5900*/  @P4 IMAD.MOV.U32 R3, RZ, RZ, R17 ;  /* 0x000000ffff034224 */ /* 0x000fca00078e0011 */
[----:B------:R0:W-:Y:S01]  /*5910*/  @P4 STG.E.U16 desc[UR12][R2.64+0xd0], R78 ;  /* 0x0000d04e02004986 */ /* 0x0001e2000c10150c */
        /* <DEDUP_REMOVED lines=14> */
[----:B------:R0:W-:Y:S02]  /*5a00*/  @P4 STG.E.U16 desc[UR12][R2.64+0xe2], R81 ;  /* 0x0000e25102004986 */ /* 0x0001e4000c10150c */
        /* <DEDUP_REMOVED lines=8> */
[----:B------:R0:W-:Y:S04]  /*5a90*/  @P5 STG.E.U16 desc[UR12][R2.64+0xf0], R84 ;  /* 0x0000f05402005986 */ /* 0x0001e8000c10150c */
[----:B------:R1:W-:Y:S01]  /*5aa0*/  @P6 STG.E.U16 desc[UR12][R4.64+0xf2], R85 ;  /* 0x0000f25504006986 */ /* 0x0003e2000c10150c */
[----:B0-----:R-:W-:Y:S02]  /*5ab0*/  @P1 IMAD.MOV.U32 R2, RZ, RZ, R16 ;  /* 0x000000ffff021224 */ /* 0x001fe400078e0010 */
[----:B------:R-:W-:-:S05]  /*5ac0*/  @P1 IMAD.MOV.U32 R3, RZ, RZ, R17 ;  /* 0x000000ffff031224 */ /* 0x000fca00078e0011 */
[----:B------:R1:W-:Y:S01]  /*5ad0*/  @P1 STG.E.U16 desc[UR12][R2.64+0xf0], R86 ;  /* 0x0000f05602001986 */ /* 0x0003e2000c10150c */
[----:B------:R-:W-:Y:S05]  /*5ae0*/  @!P0 EXIT ;  /* 0x000000000000894d */ /* 0x000fea0003800000 */
[----:B------:R-:W-:-:S05]  /*5af0*/  F2FP.BF16.F32.PACK_AB R0, RZ, R0 ;  /* 0x00000000ff00723e */ /* 0x000fca00000010ff */
[----:B------:R-:W-:Y:S01]  /*5b00*/  STG.E.U16 desc[UR12][R16.64+0xf2], R0 ;  /* 0x0000f20010007986 */ /* 0x000fe2000c10150c */
[----:B------:R-:W-:Y:S05]  /*5b10*/  EXIT ;  /* 0x000000000000794d */ /* 0x000fea0003800000 */
.L_x_10:
[----:B------:R-:W-:-:S13]  /*5b20*/  ISETP.NE.AND P0, PT, R6, RZ, PT ;  /* 0x000000ff0600720c */ /* 0x000fda0003f05270 */
[----:B------:R-:W-:Y:S05]  /*5b30*/  @P0 EXIT ;  /* 0x000000000000094d */ /* 0x000fea0003800000 */
[----:B------:R-:W-:-:S13]  /*5b40*/  ELECT P0, URZ, PT ;  /* 0x00000000003f782f */ /* 0x000fda0003800000 */
[----:B------:R-:W-:Y:S05]  /*5b50*/  @!P0 BRA `(.L_x_147) ;  /* 0x0000000400e08947 */ /* 0x000fea0003800000 */
[----:B------:R-:W-:Y:S02]  /*5b60*/  ISETP.GE.AND P0, PT, R4, 0x1, PT ;  /* 0x000000010400780c */ /* 0x000fe40003f06270 */
[----:B---3-5:R-:W-:-:S04]  /*5b70*/  SHF.R.S32.HI R3, RZ, 0x1f, R8 ;  /* 0x0000001fff037819 */ /* 0x028fc80000011408 */
[----:B-1----:R-:W-:-:S07]  /*5b80*/  LEA.HI R0, R3, R8, RZ, 0x7 ;  /* 0x0000000803007211 */ /* 0x002fce00078f38ff */
[----:B------:R-:W-:Y:S05]  /*5b90*/  @!P0 BRA `(.L_x_147) ;  /* 0x0000000400d08947 */ /* 0x000fea0003800000 */
[----:B------:R-:W0:Y:S01]  /*5ba0*/  S2R R3, SR_CTAID.X ;  /* 0x0000000000037919 */ /* 0x000e220000002500 */
[----:B------:R-:W-:Y:S01]  /*5bb0*/  LOP3.LUT R7, R0, 0xffffff80, RZ, 0xc0, !PT ;  /* 0xffffff8000077812 */ /* 0x000fe200078ec0ff */
[----:B------:R-:W-:Y:S01]  /*5bc0*/  ULDC UR4, c[0x0][0x384] ;  /* 0x0000e10000047ab9 */ /* 0x000fe20000000800 */
[----:B------:R-:W-:Y:S01]  /*5bd0*/  LOP3.LUT P0, RZ, R8, 0x1f, RZ, 0xc0, !PT ;  /* 0x0000001f08ff7812 */ /* 0x000fe2000780c0ff */
[----:B------:R-:W1:Y:S01]  /*5be0*/  S2R R9, SR_CTAID.Y ;  /* 0x0000000000097919 */ /* 0x000e620000002600 */
[----:B------:R-:W-:Y:S01]  /*5bf0*/  IMAD R0, R10, R11, RZ ;  /* 0x0000000b0a007224 */ /* 0x000fe200078e02ff */
[----:B------:R-:W-:Y:S01]  /*5c00*/  ULDC UR5, c[0x0][0x388] ;  /* 0x0000e20000057ab9 */ /* 0x000fe20000000800 */
[----:B------:R-:W-:Y:S01]  /*5c10*/  IMAD.IADD R7, R8, 0x1, -R7 ;  /* 0x0000000108077824 */ /* 0x000fe200078e0a07 */
[----:B------:R-:W-:Y:S01]  /*5c20*/  LOP3.LUT R23, R2, 0x2, RZ, 0xfc, !PT ;  /* 0x0000000202177812 */ /* 0x000fe200078efcff */
[----:B------:R-:W-:Y:S02]  /*5c30*/  IMAD.MOV.U32 R6, RZ, RZ, RZ ;  /* 0x000000ffff067224 */ /* 0x000fe400078e00ff */
[----:B------:R-:W-:Y:S01]  /*5c40*/  IMAD.MOV.U32 R10, RZ, RZ, RZ ;  /* 0x000000ffff0a7224 */ /* 0x000fe200078e00ff */
[----:B------:R-:W-:Y:S01]  /*5c50*/  ISETP.NE.AND P1, PT, R7, RZ, PT ;  /* 0x000000ff0700720c */ /* 0x000fe20003f25270 */
[----:B------:R-:W-:Y:S01]  /*5c60*/  IMAD R0, R5, R0, 0x1 ;  /* 0x0000000105007424 */ /* 0x000fe200078e0200 */
[----:B------:R-:W-:Y:S01]  /*5c70*/  ISETP.NE.OR P0, PT, R7, RZ, !P0 ;  /* 0x000000ff0700720c */ /* 0x000fe20004705670 */
[----:B------:R-:W-:-:S02]  /*5c80*/  IMAD.MOV.U32 R7, RZ, RZ, 0x1 ;  /* 0x00000001ff077424 */ /* 0x000fc400078e00ff */
[----:B0-----:R-:W-:-:S04]  /*5c90*/  IMAD.SHL.U32 R20, R3, 0x40, RZ ;  /* 0x0000004003147824 */ /* 0x001fc800078e00ff */
[----:B------:R-:W-:-:S04]  /*5ca0*/  IMAD.HI.U32 R3, R20, UR4, RZ ;  /* 0x0000000414037c27 */ /* 0x000fc8000f8e00ff */
[----:B-1----:R-:W-:Y:S01]  /*5cb0*/  IMAD.SHL.U32 R19, R9, 0x80, RZ ;  /* 0x0000008009137824 */ /* 0x002fe200078e00ff */
[----:B------:R-:W-:Y:S02]  /*5cc0*/  CS2R R8, SRZ ;  /* 0x0000000000087805 */ /* 0x000fe4000001ff00 */
[----:B------:R-:W-:Y:S01]  /*5cd0*/  SHF.R.U32.HI R3, RZ, UR5, R3 ;  /* 0x00000005ff037c19 */ /* 0x000fe20008011603 */
[----:B------:R-:W-:-:S07]  /*5ce0*/  VIADD R22, R19, 0x40 ;  /* 0x0000004013167836 */ /* 0x000fce0000000000 */
.L_x_151:
[----:B------:R-:W0:Y:S01]  /*5cf0*/  S2R R12, SR_CgaCtaId ;  /* 0x00000000000c7919 */ /* 0x000e220000008800 */
[----:B------:R-:W-:-:S04]  /*5d00*/  MOV R11, 0x400 ;  /* 0x00000400000b7802 */ /* 0x000fc80000000f00 */
[----:B0-----:R-:W-:Y:S02]  /*5d10*/  LEA R21, R12, R11, 0x18 ;  /* 0x0000000b0c157211 */ /* 0x001fe400078ec0ff */
[----:B------:R-:W-:-:S03]  /*5d20*/  SHF.L.U32 R11, R7, 0x1f, RZ ;  /* 0x0000001f070b7819 */ /* 0x000fc600000006ff */
[----:B------:R-:W-:-:S07]  /*5d30*/  IMAD R18, R6, 0x8, R21 ;  /* 0x0000000806127824 */ /* 0x000fce00078e0215 */
.L_x_148:
[----:B0-----:R0:W1:Y:S02]  /*5d40*/  SYNCS.PHASECHK.TRANS64.TRYWAIT P2, [R18+URZ+0x36090], R11 ;  /* 0x0360900b120075a7 */ /* 0x001064000804017f */
[----:B-1----:R-:W-:Y:S05]  /*5d50*/  @!P2 NANOSLEEP.SYNCS 0x989680 ;  /* 0x009896800000a95d */ /* 0x002fea0003900000 */
[----:B------:R-:W1:Y:S02]  /*5d60*/  @!P2 SYNCS.PHASECHK.TRANS64 P2, [R18+URZ+0x36090], R11 ;  /* 0x0360900b1200a5a7 */ /* 0x000e64000804007f */
[----:B-1----:R-:W-:Y:S05]  /*5d70*/  @!P2 BRA `(.L_x_148) ;  /* 0xfffffffc00f0a947 */ /* 0x002fea000383ffff */
[----:B0-----:R-:W0:Y:S02]  /*5d80*/  @!P1 LDC R11, c[0x0][0x500] ;  /* 0x00014000ff0b9b82 */ /* 0x001e240000000800 */
[----:B0-----:R0:W-:Y:S02]  /*5d90*/  @!P1 SYNCS.ARRIVE.TRANS64 RZ, [R18+URZ+0x36000], R11 ;  /* 0x0360000b12ff99a7 */ /* 0x0011e4000800003f */
[----:B0-----:R-:W-:-:S04]  /*5da0*/  PRMT R11, R23, 0x9910, RZ ;  /* 0x00009910170b7816 */ /* 0x001fc800000000ff */
[----:B------:R-:W-:-:S13]  /*5db0*/  ISETP.NE.AND P2, PT, R11, 0x2, PT ;  /* 0x000000020b00780c */ /* 0x000fda0003f45270 */
[----:B------:R-:W-:Y:S05]  /*5dc0*/  @P2 BRA `(.L_x_149) ;  /* 0x0000000000042947 */ /* 0x000fea0003800000 */
[----:B------:R-:W-:Y:S01]  /*5dd0*/  BPT.TRAP 0x1 ;  /* 0x000000040000795c */ /* 0x000fe20000300000 */
.L_x_149:
[----:B------:R-:W-:Y:S05]  /*5de0*/  @P0 BRA `(.L_x_150) ;  /* 0x0000000000040947 */ /* 0x000fea0003800000 */
[----:B------:R-:W-:Y:S01]  /*5df0*/  BPT.TRAP 0x1 ;  /* 0x000000040000795c */ /* 0x000fe20000300000 */
.L_x_150:
[----:B------:R-:W0:Y:S01]  /*5e00*/  LDC R13, c[0x0][0x380] ;  /* 0x0000e000ff0d7b82 */ /* 0x000e220000000800 */
[----:B------:R-:W-:Y:S01]  /*5e10*/  R2UR UR4, R3 ;  /* 0x00000000030472ca */ /* 0x000fe200000e0000 */
[----:B------:R-:W-:Y:S01]  /*5e20*/  ULDC UR28, c[0x0][0x38c] ;  /* 0x0000e300001c7ab9 */ /* 0x000fe20000000800 */
[----:B------:R-:W-:Y:S01]  /*5e30*/  R2UR UR10, R20 ;  /* 0x00000000140a72ca */ /* 0x000fe200000e0000 */
[----:B------:R-:W-:Y:S01]  /*5e40*/  UISETP.NE.AND UP0, UPT, UR28, 0x1, UPT ;  /* 0x000000011c00788c */ /* 0x000fe2000bf05270 */
[C---:B------:R-:W-:Y:S01]  /*5e50*/  R2UR UR26, R10.reuse ;  /* 0x000000000a1a72ca */ /* 0x040fe200000e0000 */
[----:B------:R-:W-:Y:S01]  /*5e60*/  VIADD R10, R10, 0x1 ;  /* 0x000000010a0a7836 */ /* 0x000fe20000000000 */
[----:B------:R-:W-:Y:S01]  /*5e70*/  R2UR UR7, R21 ;  /* 0x00000000150772ca */ /* 0x000fe200000e0000 */
[----:B------:R-:W1:Y:S01]  /*5e80*/  LDC.64 R14, c[0x0][0x3b8] ;  /* 0x0000ee00ff0e7b82 */ /* 0x000e620000000a00 */
[C---:B------:R-:W-:Y:S01]  /*5e90*/  IMAD R21, R6.reuse, 0x2000, R21 ;  /* 0x0000200006157824 */ /* 0x040fe200078e0215 */
[----:B------:R-:W-:Y:S01]  /*5ea0*/  R2UR UR24, R6 ;  /* 0x00000000061872ca */ /* 0x000fe200000e0000 */
[----:B------:R-:W-:Y:S01]  /*5eb0*/  ULDC.64 UR14, c[0x0][0x198] ;  /* 0x00006600000e7ab9 */ /* 0x000fe20000000a00 */
[----:B------:R-:W-:Y:S01]  /*5ec0*/  R2UR UR25, R18 ;  /* 0x00000000121972ca */ /* 0x000fe200000e0000 */
[----:B------:R-:W-:Y:S01]  /*5ed0*/  VIADD R0, R0, 0xffffffff ;  /* 0xffffffff00007836 */ /* 0x000fe20000000000 */
[----:B------:R-:W-:Y:S01]  /*5ee0*/  R2UR UR20, R9 ;  /* 0x00000000091472ca */ /* 0x000fe200000e0000 */
[----:B------:R-:W-:Y:S01]  /*5ef0*/  @UP0 ULDC.64 UR12, c[0x0][0x390] ;  /* 0x0000e400000c0ab9 */ /* 0x000fe20000000a00 */
[----:B------:R-:W1:Y:S01]  /*5f00*/  LDC.64 R16, c[0x0][0x3d8] ;  /* 0x0000f600ff107b82 */ /* 0x000e620000000a00 */
[----:B------:R-:W-:Y:S01]  /*5f10*/  R2UR UR21, R8 ;  /* 0x00000000081572ca */ /* 0x000fe200000e0000 */
[----:B------:R-:W-:Y:S01]  /*5f20*/  ULDC.64 UR16, c[0x0][0x3b0] ;  /* 0x0000ec0000107ab9 */ /* 0x000fe20000000a00 */
[----:B------:R-:W-:Y:S01]  /*5f30*/  ULDC.64 UR22, c[0x0][0x3d0] ;  /* 0x0000f40000167ab9 */ /* 0x000fe20000000a00 */
[----:B------:R-:W-:Y:S01]  /*5f40*/  R2UR UR18, R19 ;  /* 0x00000000131272ca */ /* 0x000fe200000e0000 */
[----:B------:R-:W-:Y:S01]  /*5f50*/  USHF.L.U32 UR26, UR26, 0x5, URZ ;  /* 0x000000051a1a7899 */ /* 0x000fe2000800063f */
[----:B------:R-:W-:Y:S01]  /*5f60*/  ISETP.GT.AND P5, PT, R0, 0x1, PT ;  /* 0x000000010000780c */ /* 0x000fe20003fa4270 */
[----:B------:R-:W-:Y:S01]  /*5f70*/  ULEA UR24, UR24, UR7, 0xc ;  /* 0x0000000718187291 */ /* 0x000fe2000f8e603f */
[----:B0-----:R-:W-:Y:S01]  /*5f80*/  ISETP.NE.AND P2, PT, R13, 0x1, PT ;  /* 0x000000010d00780c */ /* 0x001fe20003f45270 */
[----:B------:R-:W-:Y:S01]  /*5f90*/  UIADD3 UR25, UR25, 0x36000, URZ ;  /* 0x0003600019197890 */ /* 0x000fe2000fffe03f */
[----:B------:R-:W-:Y:S01]  /*5fa0*/  VIADD R6, R6, 0x1 ;  /* 0x0000000106067836 */ /* 0x000fe20000000000 */
[----:B------:R-:W-:Y:S01]  /*5fb0*/  UMOV UR5, 0x10000000 ;  /* 0x1000000000057882 */ /* 0x000fe20000000000 */
[----:B------:R-:W-:-:S03]  /*5fc0*/  UMOV UR19, UR26 ;  /* 0x0000001a00137c82 */ /* 0x000fc60008000000 */
[----:B------:R-:W-:-:S04]  /*5fd0*/  ISETP.NE.AND P4, PT, R6, 0x12, PT ;  /* 0x000000120600780c */ /* 0x000fc80003f85270 */
[----:B------:R-:W-:Y:S02]  /*5fe0*/  SEL R6, R6, RZ, P4 ;  /* 0x000000ff06067207 */ /* 0x000fe40002000000 */
[----:B------:R-:W-:Y:S01]  /*5ff0*/  @P2 IMAD.U32 R11, RZ, RZ, UR4 ;  /* 0x00000004ff0b2e24 */ /* 0x000fe2000f8e00ff */
[----:B------:R-:W-:Y:S01]  /*6000*/  UMOV UR4, 0x0 ;  /* 0x0000000000047882 */ /* 0x000fe20000000000 */
[----:B-1----:R-:W-:-:S03]  /*6010*/  IMAD R12, R8, R15, R17 ;  /* 0x0000000f080c7224 */ /* 0x002fc600078e0211 */
[----:B------:R-:W-:Y:S01]  /*6020*/  @P2 R2UR UR10, R11 ;  /* 0x000000000b0a22ca */ /* 0x000fe200000e0000 */
[----:B------:R-:W-:Y:S01]  /*6030*/  IMAD R11, R9, R14, R16 ;  /* 0x0000000e090b7224 */ /* 0x000fe200078e0210 */
[C---:B------:R-:W-:Y:S02]  /*6040*/  ISETP.NE.AND P2, PT, R10.reuse, R5, PT ;  /* 0x000000050a00720c */ /* 0x040fe40003f45270 */
[----:B------:R-:W-:Y:S02]  /*6050*/  SEL R14, RZ, 0x1, P4 ;  /* 0x00000001ff0e7807 */ /* 0x000fe40002000000 */
[----:B------:R-:W-:Y:S02]  /*6060*/  PRMT R11, R11, 0x40, R12 ;  /* 0x000000400b0b7816 */ /* 0x000fe4000000000c */
[----:B------:R-:W0:Y:S01]  /*6070*/  LDC R12, c[0x0][0x3c8] ;  /* 0x0000f200ff0c7b82 */ /* 0x000e220000000800 */
[----:B------:R-:W-:Y:S02]  /*6080*/  LOP3.LUT R7, R7, R14, RZ, 0x3c, !PT ;  /* 0x0000000e07077212 */ /* 0x000fe400078e3cff */
[----:B------:R-:W-:Y:S01]  /*6090*/  R2UR UR11, R11 ;  /* 0x000000000b0b72ca */ /* 0x000fe200000e0000 */
[----:B------:R-:W-:Y:S01]  /*60a0*/  VIADD R11, R9, 0x1 ;  /* 0x00000001090b7836 */ /* 0x000fe20000000000 */
[----:B------:R-:W-:Y:S01]  /*60b0*/  UIADD3 UR6, -UR10, URZ, URZ ;  /* 0x0000003f0a067290 */ /* 0x000fe2000fffe13f */
[----:B------:R-:W-:Y:S01]  /*60c0*/  SEL R10, R10, RZ, P2 ;  /* 0x000000ff0a0a7207 */ /* 0x000fe20001000000 */
[----:B------:R-:W-:Y:S01]  /*60d0*/  UIMAD.WIDE.U32 UR8, UR10, UR12, URZ ;  /* 0x0000000c0a0872a5 */ /* 0x000fe2000f8e003f */
[----:B------:R-:W-:Y:S01]  /*60e0*/  @P2 IMAD.MOV R11, RZ, RZ, R9 ;  /* 0x000000ffff0b2224 */ /* 0x000fe200078e0209 */
[----:B------:R-:W-:Y:S01]  /*60f0*/  UMOV UR29, UR10 ;  /* 0x0000000a001d7c82 */ /* 0x000fe20008000000 */
[----:B------:R-:W-:Y:S01]  /*6100*/  UMOV UR12, UR20 ;  /* 0x00000014000c7c82 */ /* 0x000fe20008000000 */
[----:B------:R-:W-:Y:S01]  /*6110*/  IMAD R13, R13, UR6, R20 ;  /* 0x000000060d0d7c24 */ /* 0x000fe2000f8e0214 */
[----:B------:R-:W-:-:S02]  /*6120*/  @UP0 USHF.R.U32.HI UR29, URZ, UR13, UR9 ;  /* 0x0000000d3f1d0299 */ /* 0x000fc40008011609 */
[----:B------:R-:W-:Y:S01]  /*6130*/  R2UR UR8, R21 ;  /* 0x00000000150872ca */ /* 0x000fe200000e0000 */
[----:B------:R-:W-:Y:S01]  /*6140*/  UIADD3 UR6, UP1, UR14, 0xf0, URZ ;  /* 0x000000f00e067890 */ /* 0x000fe2000ff3e03f */
[----:B------:R-:W-:Y:S01]  /*6150*/  R2UR UR27, R13 ;  /* 0x000000000d1b72ca */ /* 0x000fe200000e0000 */
[----:B------:R-:W-:Y:S02]  /*6160*/  UIADD3 UR9, -UR29, URZ, URZ ;  /* 0x0000003f1d097290 */ /* 0x000fe4000fffe13f */
[----:B------:R-:W-:Y:S02]  /*6170*/  UIADD3 UR14, UP2, UR14, 0x1f0, URZ ;  /* 0x000001f00e0e7890 */ /* 0x000fe4000ff5e03f */
[----:B------:R-:W-:Y:S01]  /*6180*/  UIMAD UR28, UR28, UR9, UR10 ;  /* 0x000000091c1c72a4 */ /* 0x000fe2000f8e020a */
[----:B------:R-:W-:Y:S01]  /*6190*/  R2UR UR10, R22 ;  /* 0x00000000160a72ca */ /* 0x000fe200000e0000 */
[----:B------:R-:W-:Y:S01]  /*61a0*/  UIADD3.X UR7, URZ, UR15, URZ, UP1, !UPT ;  /* 0x0000000f3f077290 */ /* 0x000fe20008ffe43f */
[C---:B0-----:R-:W-:Y:S01]  /*61b0*/  ISETP.NE.AND P3, PT, R11.reuse, R12, PT ;  /* 0x0000000c0b00720c */ /* 0x041fe20003f65270 */
[----:B------:R-:W-:Y:S01]  /*61c0*/  UIMAD UR28, UR28, UR17, UR23 ;  /* 0x000000111c1c72a4 */ /* 0x000fe2000f8e0217 */
[----:B------:R-:W-:Y:S01]  /*61d0*/  VIADD R12, R8, 0x1 ;  /* 0x00000001080c7836 */ /* 0x000fe20000000000 */
[----:B------:R-:W-:Y:S01]  /*61e0*/  UIADD3.X UR15, URZ, UR15, URZ, UP2, !UPT ;  /* 0x0000000f3f0f7290 */ /* 0x000fe200097fe43f */
[----:B------:R-:W-:Y:S01]  /*61f0*/  SEL R9, R11, RZ, P3 ;  /* 0x000000ff0b097207 */ /* 0x000fe20001800000 */
[----:B------:R-:W-:-:S02]  /*6200*/  UIMAD UR27, UR27, UR16, UR22 ;  /* 0x000000101b1b72a4 */ /* 0x000fc4000f8e0216 */
[----:B------:R-:W-:Y:S02]  /*6210*/  UPRMT UR22, UR11, 0x5410, URZ ;  /* 0x000054100b167896 */ /* 0x000fe4000800003f */
[----:B------:R-:W-:Y:S02]  /*6220*/  UIADD3 UR16, UR8, 0x12000, URZ ;  /* 0x0001200008107890 */ /* 0x000fe4000fffe03f */
[----:B------:R-:W-:Y:S01]  /*6230*/  UIADD3 UR8, UR8, 0x13000, URZ ;  /* 0x0001300008087890 */ /* 0x000fe2000fffe03f */
[----:B------:R-:W-:Y:S01]  /*6240*/  UMOV UR17, UR25 ;  /* 0x0000001900117c82 */ /* 0x000fe20008000000 */
[----:B------:R-:W-:Y:S01]  /*6250*/  UMOV UR13, UR21 ;  /* 0x00000015000d7c82 */ /* 0x000fe20008000000 */
[----:B------:R-:W-:Y:S02]  /*6260*/  UMOV UR9, UR25 ;  /* 0x0000001900097c82 */ /* 0x000fe40008000000 */
[----:B------:R0:W-:Y:S01]  /*6270*/  UTMALDG.4D.IM2COL [UR24], [UR6], UR22 ;  /* 0x00000018060073b4 */ /* 0x0001e20008058016 */
[----:B------:R-:W-:Y:S01]  /*6280*/  UMOV UR11, UR26 ;  /* 0x0000001a000b7c82 */ /* 0x000fe20008000000 */
[----:B------:R-:W-:-:S04]  /*6290*/  @P3 IMAD.MOV R12, RZ, RZ, R8 ;  /* 0x000000ffff0c3224 */ /* 0x000fc800078e0208 */
[----:B------:R-:W-:Y:S01]  /*62a0*/  IMAD.MOV.U32 R8, RZ, RZ, R12 ;  /* 0x000000ffff087224 */ /* 0x000fe200078e000c */
[----:B------:R0:W-:Y:S01]  /*62b0*/  UTMALDG.4D [UR16], [UR14], desc[UR4] ;  /* 0x000004100e0075b4 */ /* 0x0001e20008019000 */
[----:B------:R0:W-:Y:S02]  /*62c0*/  UTMALDG.4D [UR8], [UR14], desc[UR4] ;  /* 0x000004080e0075b4 */ /* 0x0001e40008019000 */
[----:B0-----:R-:W-:Y:S05]  /*62d0*/  @P5 BRA `(.L_x_151) ;  /* 0xfffffff800845947 */ /* 0x001fea000383ffff */
.L_x_147:
[----:B------:R-:W-:Y:S01]  /*62e0*/  ISETP.GE.U32.AND P2, PT, R4, 0x12, PT ;  /* 0x000000120400780c */ /* 0x000fe20003f46070 */
[----:B------:R-:W-:Y:S05]  /*62f0*/  WARPSYNC.ALL ;  /* 0x0000000000007948 */ /* 0x000fea0003800000 */
[----:B------:R-:W-:-:S07]  /*6300*/  ELECT P1, URZ, PT ;  /* 0x00000000003f782f */ /* 0x000fce0003820000 */
[----:B------:R-:W-:-:S05]  /*6310*/  @P2 IMAD.WIDE.U32 R6, R4, 0x38e38e39, RZ ;  /* 0x38e38e3904062825 */ /* 0x000fca00078e00ff */
[----:B-1---5:R-:W-:-:S04]  /*6320*/  @P2 SHF.R.U32.HI R0, RZ, 0x2, R7 ;  /* 0x00000002ff002819 */ /* 0x022fc80000011607 */
[----:B------:R-:W-:-:S04]  /*6330*/  @P2 LOP3.LUT R0, R0, 0x1, RZ, 0xc0, !PT ;  /* 0x0000000100002812 */ /* 0x000fc800078ec0ff */
[----:B------:R-:W-:Y:S01]  /*6340*/  @P2 ISETP.NE.U32.AND P0, PT, R0, 0x1, PT ;  /* 0x000000010000280c */ /* 0x000fe20003f05070 */
[----:B------:R-:W-:-:S12]  /*6350*/  @!P1 EXIT ;  /* 0x000000000000994d */ /* 0x000fd80003800000 */
[----:B------:R-:W-:Y:S01]  /*6360*/  LOP3.LUT R2, R2, 0x2, RZ, 0xfc, !PT ;  /* 0x0000000202027812 */ /* 0x000fe200078efcff */
[----:B------:R-:W-:Y:S01]  /*6370*/  IMAD.MOV.U32 R5, RZ, RZ, 0x1 ;  /* 0x00000001ff057424 */ /* 0x000fe200078e00ff */
[----:B------:R-:W-:Y:S02]  /*6380*/  @P2 ISETP.NE.U32.AND.EX P0, PT, RZ, RZ, PT, P0 ;  /* 0x000000ffff00220c */ /* 0x000fe40003f05100 */
[----:B------:R-:W-:Y:S02]  /*6390*/  ISETP.NE.AND P1, PT, R2, 0x3, PT ;  /* 0x000000030200780c */ /* 0x000fe40003f25270 */
[----:B------:R-:W-:-:S11]  /*63a0*/  @P2 SEL R5, RZ, 0x1, !P0 ;  /* 0x00000001ff052807 */ /* 0x000fd60004000000 */
[----:B------:R-:W-:Y:S05]  /*63b0*/  @!P1 BRA `(.L_x_152) ;  /* 0x0000000000049947 */ /* 0x000fea0003800000 */
[----:B------:R-:W-:Y:S01]  /*63c0*/  BPT.TRAP 0x1 ;  /* 0x000000040000795c */ /* 0x000fe20000300000 */
.L_x_152:
[----:B------:R-:W0:Y:S01]  /*63d0*/  S2R R7, SR_CgaCtaId ;  /* 0x0000000000077919 */ /* 0x000e220000008800 */
[----:B---3--:R-:W-:Y:S01]  /*63e0*/  IMAD.WIDE.U32 R2, R4, 0x38e38e39, RZ ;  /* 0x38e38e3904027825 */ /* 0x008fe200078e00ff */
[----:B------:R-:W-:-:S04]  /*63f0*/  MOV R0, 0x400 ;  /* 0x0000040000007802 */ /* 0x000fc80000000f00 */
[----:B------:R-:W-:-:S05]  /*6400*/  SHF.R.U32.HI R3, RZ, 0x2, R3 ;  /* 0x00000002ff037819 */ /* 0x000fca0000011603 */
[----:B------:R-:W-:Y:S01]  /*6410*/  IMAD R3, R3, -0x12, R4 ;  /* 0xffffffee03037824 */ /* 0x000fe200078e0204 */
[----:B0-----:R-:W-:Y:S02]  /*6420*/  LEA R0, R7, R0, 0x18 ;  /* 0x0000000007007211 */ /* 0x001fe400078ec0ff */
[----:B------:R-:W-:-:S03]  /*6430*/  SHF.L.U32 R7, R5, 0x1f, RZ ;  /* 0x0000001f05077819 */ /* 0x000fc600000006ff */
[----:B------:R-:W-:-:S04]  /*6440*/  VIADD R0, R0, 0x36090 ;  /* 0x0003609000007836 */ /* 0x000fc80000000000 */
[----:B------:R-:W-:-:S07]  /*6450*/  IMAD R2, R3, 0x8, R0 ;  /* 0x0000000803027824 */ /* 0x000fce00078e0200 */
.L_x_153:
[----:B0-----:R0:W1:Y:S02]  /*6460*/  SYNCS.PHASECHK.TRANS64.TRYWAIT P0, [R2+URZ], R7 ;  /* 0x00000007020075a7 */ /* 0x001064000800017f */
[----:B-1----:R-:W-:Y:S05]  /*6470*/  @!P0 NANOSLEEP.SYNCS 0x989680 ;  /* 0x009896800000895d */ /* 0x002fea0003900000 */
[----:B------:R-:W1:Y:S02]  /*6480*/  @!P0 SYNCS.PHASECHK.TRANS64 P0, [R2+URZ], R7 ;  /* 0x00000007020085a7 */ /* 0x000e64000800007f */
[----:B-1----:R-:W-:Y:S05]  /*6490*/  @!P0 BRA `(.L_x_153) ;  /* 0xfffffffc00f08947 */ /* 0x002fea000383ffff */
[----:B------:R-:W-:-:S05]  /*64a0*/  VIADD R3, R3, 0x1 ;  /* 0x0000000103037836 */ /* 0x000fca0000000000 */
[----:B------:R-:W-:-:S04]  /*64b0*/  ISETP.NE.AND P0, PT, R3, 0x12, PT ;  /* 0x000000120300780c */ /* 0x000fc80003f05270 */
[----:B0-----:R-:W-:Y:S02]  /*64c0*/  SEL R2, RZ, 0x1, P0 ;  /* 0x00000001ff027807 */ /* 0x001fe40000000000 */
[----:B------:R-:W-:Y:S02]  /*64d0*/  SEL R3, R3, RZ, P0 ;  /* 0x000000ff03037207 */ /* 0x000fe40000000000 */
[----:B------:R-:W-:-:S03]  /*64e0*/  LOP3.LUT R7, R5, R2, RZ, 0x3c, !PT ;  /* 0x0000000205077212 */ /* 0x000fc600078e3cff */
[----:B------:R-:W-:Y:S01]  /*64f0*/  IMAD R2, R3, 0x8, R0 ;  /* 0x0000000803027824 */ /* 0x000fe200078e0200 */
[----:B------:R-:W-:-:S07]  /*6500*/  SHF.L.U32 R5, R7, 0x1f, RZ ;  /* 0x0000001f07057819 */ /* 0x000fce00000006ff */
.L_x_154:
        /* <DEDUP_REMOVED lines=11> */
.L_x_155:
        /* <DEDUP_REMOVED lines=11> */
.L_x_156:
        /* <DEDUP_REMOVED lines=11> */
.L_x_157:
        /* <DEDUP_REMOVED lines=11> */
.L_x_158:
        /* <DEDUP_REMOVED lines=11> */
.L_x_159:
        /* <DEDUP_REMOVED lines=11> */
.L_x_160:
        /* <DEDUP_REMOVED lines=11> */
.L_x_161:
        /* <DEDUP_REMOVED lines=11> */
.L_x_162:
        /* <DEDUP_REMOVED lines=11> */
.L_x_163:
        /* <DEDUP_REMOVED lines=11> */
.L_x_164:
        /* <DEDUP_REMOVED lines=11> */
.L_x_165:
        /* <DEDUP_REMOVED lines=11> */
.L_x_166:
        /* <DEDUP_REMOVED lines=11> */
.L_x_167:
        /* <DEDUP_REMOVED lines=11> */
.L_x_168:
        /* <DEDUP_REMOVED lines=11> */
.L_x_169:
        /* <DEDUP_REMOVED lines=11> */
.L_x_170:
[----:B0-----:R0:W1:Y:S02]  /*7010*/  SYNCS.PHASECHK.TRANS64.TRYWAIT P0, [R3+URZ], R0 ;  /* 0x00000000030075a7 */ /* 0x001064000800017f */
[----:B-1----:R-:W-:Y:S05]  /*7020*/  @!P0 NANOSLEEP.SYNCS 0x989680 ;  /* 0x009896800000895d */ /* 0x002fea0003900000 */
[----:B------:R-:W1:Y:S02]  /*7030*/  @!P0 SYNCS.PHASECHK.TRANS64 P0, [R3+URZ], R0 ;  /* 0x00000000030085a7 */ /* 0x000e64000800007f */
[----:B-1----:R-:W-:Y:S05]  /*7040*/  @P0 EXIT ;  /* 0x000000000000094d */ /* 0x002fea0003800000 */
[----:B------:R-:W-:Y:S05]  /*7050*/  BRA `(.L_x_170) ;  /* 0xfffffffc00ec7947 */ /* 0x000fea000383ffff */
.L_x_171:
[----:B------:R-:W-:-:S00]  /*7060*/  BRA `(.L_x_171) ;  /* 0xfffffffc00fc7947 */ /* 0x000fc0000383ffff */
[----:B------:R-:W-:-:S00]  /*7070*/  NOP ;  /* 0x0000000000007918 */ /* 0x000fc00000000000 */
        /* <DEDUP_REMOVED lines=8> */
.L_x_172:


//--------------------- .nv.shared._ZN7cutlass13device_kernelINS_4conv6kernel13ConvUniversalINS1_16ConvProblemShapeILNS1_8OperatorE1ELi2EEENS1_10collective14CollectiveConvINS1_46MainloopSm90TmaGmmaWarpSpecializedImplicitGemmILS5_1ELi18ELi2EN4cute5tupleIJNSA_1CILi1EEESD_SD_EEENS1_36KernelImplicitTmaWarpSpecializedSm90ELi1EEENSB_IJNSC_ILi64EEENSC_ILi128EEENSB_IJNSC_ILi32EEEEEEEEENS_10bfloat16_tESM_NSA_8TiledMMAINSA_8MMA_AtomIJNSA_4SM904GMMA28MMA_64x128x16_F32BF16BF16_SSILNSQ_5MajorE0ELSS_1ELNSQ_7ScaleInE1ELST_1EEEEEENSA_6LayoutISE_NSB_IJNSC_ILi0EEESX_SX_EEEEENSB_IJNSA_10UnderscoreES10_S10_EEEEENS7_6detail26Sm90ImplicitGemmTileTraitsINSA_20SM90_TMA_LOAD_IM2COLENSA_14ComposedLayoutINSA_7SwizzleILi2ELi4ELi3EEENSA_18smem_ptr_flag_bitsILi16EEENSW_INSB_IJNSB_IJNSC_ILi8EEES1B_EEENSB_IJSJ_SD_EEENSB_IJSD_NSC_ILi18EEEEEEEEENSB_IJNSB_IJSJ_NSC_ILi256EEEEEENSB_IJSD_SX_EEENSB_IJSX_NSC_ILi2048EEEEEEEEEEEEEvEENS14_INSA_13SM90_TMA_LOADENS16_INS17_ILi3ELi4ELi3EEES1A_NSW_INSB_IJNSB_IJSH_NSC_ILi2EEEEEENSB_IJS1B_NSC_ILi4EEEEEES1F_EEENSB_IJNSB_IJSD_S1K_EEENSB_IJSH_NSC_ILi512EEEEEENSB_IJSX_NSC_ILi4096EEEEEEEEEEEEEvEEEENS_8epilogue10collective6detail29Sm90TmaWarpSpecializedAdapterINS28_15DefaultEpilogueISM_NSB_IJNSB_IJlllEEESD_SX_EEES2D_NS27_6thread17LinearCombinationISM_Li1EffLNS2E_9ScaleType4KindE0ELNS_15FloatRoundStyleE2ESM_EENS_4gemm15EpilogueDefaultEEEEEvvEEEEvNT_6ParamsE --------------------------
	.section	.nv.shared._ZN7cutlass13device_kernelINS_4conv6kernel13ConvUniversalINS1_16ConvProblemShapeILNS1_8OperatorE1ELi2EEENS1_10collective14CollectiveConvINS1_46MainloopSm90TmaGmmaWarpSpecializedImplicitGemmILS5_1ELi18ELi2EN4cute5tupleIJNSA_1CILi1EEESD_SD_EEENS1_36KernelImplicitTmaWarpSpecializedSm90ELi1EEENSB_IJNSC_ILi64EEENSC_ILi128EEENSB_IJNSC_ILi32EEEEEEEEENS_10bfloat16_tESM_NSA_8TiledMMAINSA_8MMA_AtomIJNSA_4SM904GMMA28MMA_64x128x16_F32BF16BF16_SSILNSQ_5MajorE0ELSS_1ELNSQ_7ScaleInE1ELST_1EEEEEENSA_6LayoutISE_NSB_IJNSC_ILi0EEESX_SX_EEEEENSB_IJNSA_10UnderscoreES10_S10_EEEEENS7_6detail26Sm90ImplicitGemmTileTraitsINSA_20SM90_TMA_LOAD_IM2COLENSA_14ComposedLayoutINSA_7SwizzleILi2ELi4ELi3EEENSA_18smem_ptr_flag_bitsILi16EEENSW_INSB_IJNSB_IJNSC_ILi8EEES1B_EEENSB_IJSJ_SD_EEENSB_IJSD_NSC_ILi18EEEEEEEEENSB_IJNSB_IJSJ_NSC_ILi256EEEEEENSB_IJSD_SX_EEENSB_IJSX_NSC_ILi2048EEEEEEEEEEEEEvEENS14_INSA_13SM90_TMA_LOADENS16_INS17_ILi3ELi4ELi3EEES1A_NSW_INSB_IJNSB_IJSH_NSC_ILi2EEEEEENSB_IJS1B_NSC_ILi4EEEEEES1F_EEENSB_IJNSB_IJSD_S1K_EEENSB_IJSH_NSC_ILi512EEEEEENSB_IJSX_NSC_ILi4096EEEEEEEEEEEEEvEEEENS_8epilogue10collective6detail29Sm90TmaWarpSpecializedAdapterINS28_15DefaultEpilogueISM_NSB_IJNSB_IJlllEEESD_SX_EEES2D_NS27_6thread17LinearCombinationISM_Li1EffLNS2E_9ScaleType4KindE0ELNS_15FloatRoundStyleE2ESM_EENS_4gemm15EpilogueDefaultEEEEEvvEEEEvNT_6ParamsE,"aw",@nobits
	.sectionflags	@""
	.align	16
	.zero		1024


//--------------------- .nv.shared.reserved.0     --------------------------
	.section	.nv.shared.reserved.0,"aw",@nobits
	.weak		__nv_reservedSMEM_offset_0_alias
	.size		__nv_reservedSMEM_offset_0_alias, 0, 0
	.other		__nv_reservedSMEM_offset_0_alias,@"STO_CUDA_RESERVED_SHARED STV_DEFAULT"
__nv_reservedSMEM_offset_0_alias:
	.zero		0


//--------------------- .nv.global                --------------------------
	.section	.nv.global,"aw",@nobits
.nv.global:
	.type		_ZN39_INTERNAL_237439c1_4_k_cu_dfd68d69_33294cute1_E,@object
	.size		_ZN39_INTERNAL_237439c1_4_k_cu_dfd68d69_33294cute1_E,(_ZN39_INTERNAL_237439c1_4_k_cu_dfd68d69_33294cuda3std3__45__cpo6cbeginE - _ZN39_INTERNAL_237439c1_4_k_cu_dfd68d69_33294cute1_E)
_ZN39_INTERNAL_237439c1_4_k_cu_dfd68d69_33294cute1_E:
	.zero		1
	.type		_ZN39_INTERNAL_237439c1_4_k_cu_dfd68d69_33294cuda3std3__45__cpo6cbeginE,@object
	.size		_ZN39_INTERNAL_237439c1_4_k_cu_dfd68d69_33294cuda3std3__45__cpo6cbeginE,(_ZN39_INTERNAL_237439c1_4_k_cu_dfd68d69_33294cuda3std3__48in_placeE - _ZN39_INTERNAL_237439c1_4_k_cu_dfd68d69_33294cuda3std3__45__cpo6cbeginE)
_ZN39_INTERNAL_237439c1_4_k_cu_dfd68d69_33294cuda3std3__45__cpo6cbeginE:
	.zero		1
	.type		_ZN39_INTERNAL_237439c1_4_k_cu_dfd68d69_33294cuda3std3__48in_placeE,@object
	.size		_ZN39_INTERNAL_237439c1_4_k_cu_dfd68d69_33294cuda3std3__48in_placeE,(_ZN39_INTERNAL_237439c1_4_k_cu_dfd68d69_33294cuda3std6ranges3__45__cpo9iter_moveE - _ZN39_INTERNAL_237439c1_4_k_cu_dfd68d69_33294cuda3std3__48in_placeE)
_ZN39_INTERNAL_237439c1_4_k_cu_dfd68d69_33294cuda3std3__48in_placeE:
	.zero		1
	.type		_ZN39_INTERNAL_237439c1_4_k_cu_dfd68d69_33294cuda3std6ranges3__45__cpo9iter_moveE,@object
	.size		_ZN39_INTERNAL_237439c1_4_k_cu_dfd68d69_33294cuda3std6ranges3__45__cpo9iter_moveE,(_ZN39_INTERNAL_237439c1_4_k_cu_dfd68d69_33294cuda3std3__45__cpo5beginE - _ZN39_INTERNAL_237439c1_4_k_cu_dfd68d69_33294cuda3std6ranges3__45__cpo9iter_moveE)
_ZN39_INTERNAL_237439c1_4_k_cu_dfd68d69_33294cuda3std6ranges3__45__cpo9iter_moveE:
	.zero		1
	.type		_ZN39_INTERNAL_237439c1_4_k_cu_dfd68d69_33294cuda3std3__45__cpo5beginE,@object
	.size		_ZN39_INTERNAL_237439c1_4_k_cu_dfd68d69_33294cuda3std3__45__cpo5beginE,(_ZN39_INTERNAL_237439c1_4_k_cu_dfd68d69_33294cuda3std3__441_GLOBAL__N__237439c1_4_k_cu_dfd68d69_33296ignoreE - _ZN39_INTERNAL_237439c1_4_k_cu_dfd68d69_33294cuda3std3__45__cpo5beginE)
_ZN39_INTERNAL_237439c1_4_k_cu_dfd68d69_33294cuda3std3__45__cpo5beginE:
	.zero		1
	.type		_ZN39_INTERNAL_237439c1_4_k_cu_dfd68d69_33294cuda3std3__441_GLOBAL__N__237439c1_4_k_cu_dfd68d69_33296ignoreE,@object
	.size		_ZN39_INTERNAL_237439c1_4_k_cu_dfd68d69_33294cuda3std3__441_GLOBAL__N__237439c1_4_k_cu_dfd68d69_33296ignoreE,(_ZN39_INTERNAL_237439c1_4_k_cu_dfd68d69_33294cute7productE - _ZN39_INTERNAL_237439c1_4_k_cu_dfd68d69_33294cuda3std3__441_GLOBAL__N__237439c1_4_k_cu_dfd68d69_33296ignoreE)
_ZN39_INTERNAL_237439c1_4_k_cu_dfd68d69_33294cuda3std3__441_GLOBAL__N__237439c1_4_k_cu_dfd68d69_33296ignoreE:
	.zero		1
	.type		_ZN39_INTERNAL_237439c1_4_k_cu_dfd68d69_33294cute7productE,@object
	.size		_ZN39_INTERNAL_237439c1_4_k_cu_dfd68d69_33294cute7productE,(_ZN39_INTERNAL_237439c1_4_k_cu_dfd68d69_33294cuda3std3__45__cpo3endE - _ZN39_INTERNAL_237439c1_4_k_cu_dfd68d69_33294cute7productE)
_ZN39_INTERNAL_237439c1_4_k_cu_dfd68d69_33294cute7productE:
	.zero		1
	.type		_ZN39_INTERNAL_237439c1_4_k_cu_dfd68d69_33294cuda3std3__45__cpo3endE,@object
	.size		_ZN39_INTERNAL_237439c1_4_k_cu_dfd68d69_33294cuda3std3__45__cpo3endE,(_ZN39_INTERNAL_237439c1_4_k_cu_dfd68d69_33294cuda3std3__419piecewise_constructE - _ZN39_INTERNAL_237439c1_4_k_cu_dfd68d69_33294cuda3std3__45__cpo3endE)
_ZN39_INTERNAL_237439c1_4_k_cu_dfd68d69_33294cuda3std3__45__cpo3endE:
	.zero		1
	.type		_ZN39_INTERNAL_237439c1_4_k_cu_dfd68d69_33294cuda3std3__419piecewise_constructE,@object
	.size		_ZN39_INTERNAL_237439c1_4_k_cu_dfd68d69_33294cuda3std3__419piecewise_constructE,(_ZN39_INTERNAL_237439c1_4_k_cu_dfd68d69_33294cuda3std3__45__cpo4cendE - _ZN39_INTERNAL_237439c1_4_k_cu_dfd68d69_33294cuda3std3__419piecewise_constructE)
_ZN39_INTERNAL_237439c1_4_k_cu_dfd68d69_33294cuda3std3__419piecewise_constructE:
	.zero		1
	.type		_ZN39_INTERNAL_237439c1_4_k_cu_dfd68d69_33294cuda3std3__45__cpo4cendE,@object
	.size		_ZN39_INTERNAL_237439c1_4_k_cu_dfd68d69_33294cuda3std3__45__cpo4cendE,(_ZN39_INTERNAL_237439c1_4_k_cu_dfd68d69_33294cuda3std6ranges3__45__cpo4swapE - _ZN39_INTERNAL_237439c1_4_k_cu_dfd68d69_33294cuda3std3__45__cpo4cendE)
_ZN39_INTERNAL_237439c1_4_k_cu_dfd68d69_33294cuda3std3__45__cpo4cendE:
	.zero		1
	.type		_ZN39_INTERNAL_237439c1_4_k_cu_dfd68d69_33294cuda3std6ranges3__45__cpo4swapE,@object
	.size		_ZN39_INTERNAL_237439c1_4_k_cu_dfd68d69_33294cuda3std6ranges3__45__cpo4swapE,(.L_7 - _ZN39_INTERNAL_237439c1_4_k_cu_dfd68d69_33294cuda3std6ranges3__45__cpo4swapE)
_ZN39_INTERNAL_237439c1_4_k_cu_dfd68d69_33294cuda3std6ranges3__45__cpo4swapE:
	.zero		1
.L_7:


//--------------------- .nv.constant0._ZN7cutlass13device_kernelINS_4conv6kernel13ConvUniversalINS1_16ConvProblemShapeILNS1_8OperatorE1ELi2EEENS1_10collective14CollectiveConvINS1_46MainloopSm90TmaGmmaWarpSpecializedImplicitGemmILS5_1ELi18ELi2EN4cute5tupleIJNSA_1CILi1EEESD_SD_EEENS1_36KernelImplicitTmaWarpSpecializedSm90ELi1EEENSB_IJNSC_ILi64EEENSC_ILi128EEENSB_IJNSC_ILi32EEEEEEEEENS_10bfloat16_tESM_NSA_8TiledMMAINSA_8MMA_AtomIJNSA_4SM904GMMA28MMA_64x128x16_F32BF16BF16_SSILNSQ_5MajorE0ELSS_1ELNSQ_7ScaleInE1ELST_1EEEEEENSA_6LayoutISE_NSB_IJNSC_ILi0EEESX_SX_EEEEENSB_IJNSA_10UnderscoreES10_S10_EEEEENS7_6detail26Sm90ImplicitGemmTileTraitsINSA_20SM90_TMA_LOAD_IM2COLENSA_14ComposedLayoutINSA_7SwizzleILi2ELi4ELi3EEENSA_18smem_ptr_flag_bitsILi16EEENSW_INSB_IJNSB_IJNSC_ILi8EEES1B_EEENSB_IJSJ_SD_EEENSB_IJSD_NSC_ILi18EEEEEEEEENSB_IJNSB_IJSJ_NSC_ILi256EEEEEENSB_IJSD_SX_EEENSB_IJSX_NSC_ILi2048EEEEEEEEEEEEEvEENS14_INSA_13SM90_TMA_LOADENS16_INS17_ILi3ELi4ELi3EEES1A_NSW_INSB_IJNSB_IJSH_NSC_ILi2EEEEEENSB_IJS1B_NSC_ILi4EEEEEES1F_EEENSB_IJNSB_IJSD_S1K_EEENSB_IJSH_NSC_ILi512EEEEEENSB_IJSX_NSC_ILi4096EEEEEEEEEEEEEvEEEENS_8epilogue10collective6detail29Sm90TmaWarpSpecializedAdapterINS28_15DefaultEpilogueISM_NSB_IJNSB_IJlllEEESD_SX_EEES2D_NS27_6thread17LinearCombinationISM_Li1EffLNS2E_9ScaleType4KindE0ELNS_15FloatRoundStyleE2ESM_EENS_4gemm15EpilogueDefaultEEEEEvvEEEEvNT_6ParamsE --------------------------
	.section	.nv.constant0._ZN7cutlass13device_kernelINS_4conv6kernel13ConvUniversalINS1_16ConvProblemShapeILNS1_8OperatorE1ELi2EEENS1_10collective14CollectiveConvINS1_46MainloopSm90TmaGmmaWarpSpecializedImplicitGemmILS5_1ELi18ELi2EN4cute5tupleIJNSA_1CILi1EEESD_SD_EEENS1_36KernelImplicitTmaWarpSpecializedSm90ELi1EEENSB_IJNSC_ILi64EEENSC_ILi128EEENSB_IJNSC_ILi32EEEEEEEEENS_10bfloat16_tESM_NSA_8TiledMMAINSA_8MMA_AtomIJNSA_4SM904GMMA28MMA_64x128x16_F32BF16BF16_SSILNSQ_5MajorE0ELSS_1ELNSQ_7ScaleInE1ELST_1EEEEEENSA_6LayoutISE_NSB_IJNSC_ILi0EEESX_SX_EEEEENSB_IJNSA_10UnderscoreES10_S10_EEEEENS7_6detail26Sm90ImplicitGemmTileTraitsINSA_20SM90_TMA_LOAD_IM2COLENSA_14ComposedLayoutINSA_7SwizzleILi2ELi4ELi3EEENSA_18smem_ptr_flag_bitsILi16EEENSW_INSB_IJNSB_IJNSC_ILi8EEES1B_EEENSB_IJSJ_SD_EEENSB_IJSD_NSC_ILi18EEEEEEEEENSB_IJNSB_IJSJ_NSC_ILi256EEEEEENSB_IJSD_SX_EEENSB_IJSX_NSC_ILi2048EEEEEEEEEEEEEvEENS14_INSA_13SM90_TMA_LOADENS16_INS17_ILi3ELi4ELi3EEES1A_NSW_INSB_IJNSB_IJSH_NSC_ILi2EEEEEENSB_IJS1B_NSC_ILi4EEEEEES1F_EEENSB_IJNSB_IJSD_S1K_EEENSB_IJSH_NSC_ILi512EEEEEENSB_IJSX_NSC_ILi4096EEEEEEEEEEEEEvEEEENS_8epilogue10collective6detail29Sm90TmaWarpSpecializedAdapterINS28_15DefaultEpilogueISM_NSB_IJNSB_IJlllEEESD_SX_EEES2D_NS27_6thread17LinearCombinationISM_Li1EffLNS2E_9ScaleType4KindE0ELNS_15FloatRoundStyleE2ESM_EENS_4gemm15EpilogueDefaultEEEEEvvEEEEvNT_6ParamsE,"a",@progbits
	.sectionflags	@""
	.align	4
.nv.constant0._ZN7cutlass13device_kernelINS_4conv6kernel13ConvUniversalINS1_16ConvProblemShapeILNS1_8OperatorE1ELi2EEENS1_10collective14CollectiveConvINS1_46MainloopSm90TmaGmmaWarpSpecializedImplicitGemmILS5_1ELi18ELi2EN4cute5tupleIJNSA_1CILi1EEESD_SD_EEENS1_36KernelImplicitTmaWarpSpecializedSm90ELi1EEENSB_IJNSC_ILi64EEENSC_ILi128EEENSB_IJNSC_ILi32EEEEEEEEENS_10bfloat16_tESM_NSA_8TiledMMAINSA_8MMA_AtomIJNSA_4SM904GMMA28MMA_64x128x16_F32BF16BF16_SSILNSQ_5MajorE0ELSS_1ELNSQ_7ScaleInE1ELST_1EEEEEENSA_6LayoutISE_NSB_IJNSC_ILi0EEESX_SX_EEEEENSB_IJNSA_10UnderscoreES10_S10_EEEEENS7_6detail26Sm90ImplicitGemmTileTraitsINSA_20SM90_TMA_LOAD_IM2COLENSA_14ComposedLayoutINSA_7SwizzleILi2ELi4ELi3EEENSA_18smem_ptr_flag_bitsILi16EEENSW_INSB_IJNSB_IJNSC_ILi8EEES1B_EEENSB_IJSJ_SD_EEENSB_IJSD_NSC_ILi18EEEEEEEEENSB_IJNSB_IJSJ_NSC_ILi256EEEEEENSB_IJSD_SX_EEENSB_IJSX_NSC_ILi2048EEEEEEEEEEEEEvEENS14_INSA_13SM90_TMA_LOADENS16_INS17_ILi3ELi4ELi3EEES1A_NSW_INSB_IJNSB_IJSH_NSC_ILi2EEEEEENSB_IJS1B_NSC_ILi4EEEEEES1F_EEENSB_IJNSB_IJSD_S1K_EEENSB_IJSH_NSC_ILi512EEEEEENSB_IJSX_NSC_ILi4096EEEEEEEEEEEEEvEEEENS_8epilogue10collective6detail29Sm90TmaWarpSpecializedAdapterINS28_15DefaultEpilogueISM_NSB_IJNSB_IJlllEEESD_SX_EEES2D_NS27_6thread17LinearCombinationISM_Li1EffLNS2E_9ScaleType4KindE0ELNS_15FloatRoundStyleE2ESM_EENS_4gemm15EpilogueDefaultEEEEEvvEEEEvNT_6ParamsE:
	.zero		1536


//--------------------- SYMBOLS --------------------------

	.type		.nv.reservedSmem.offset0,@object
	.size		.nv.reservedSmem.offset0,0x4
